//
// Generated by NVIDIA NVVM Compiler
//
// Compiler Build ID: CL-36424714
// Cuda compilation tools, release 13.0, V13.0.88
// Based on NVVM 20.0.0
//

.version 9.0
.target sm_100
.address_size 64

	// .globl	_Z8kernel12PjS_mS_i
// _ZZ8kernel12PjS_mS_iE6s_tile has been demoted
// _ZZ8kernel12PjS_mS_iE11s_histogram has been demoted
// _ZZ8kernel12PjS_mS_iE2c0 has been demoted
// _ZZ8kernel12PjS_mS_iE2c1 has been demoted
.global .align 1 .b8 _ZN34_INTERNAL_8ec83e41_4_k_cu_fa2882f24cuda3std3__45__cpo5beginE[1];
.global .align 1 .b8 _ZN34_INTERNAL_8ec83e41_4_k_cu_fa2882f24cuda3std3__45__cpo3endE[1];
.global .align 1 .b8 _ZN34_INTERNAL_8ec83e41_4_k_cu_fa2882f24cuda3std3__45__cpo6cbeginE[1];
.global .align 1 .b8 _ZN34_INTERNAL_8ec83e41_4_k_cu_fa2882f24cuda3std3__45__cpo4cendE[1];
.global .align 1 .b8 _ZN34_INTERNAL_8ec83e41_4_k_cu_fa2882f24cuda3std3__45__cpo6rbeginE[1];
.global .align 1 .b8 _ZN34_INTERNAL_8ec83e41_4_k_cu_fa2882f24cuda3std3__45__cpo4rendE[1];
.global .align 1 .b8 _ZN34_INTERNAL_8ec83e41_4_k_cu_fa2882f24cuda3std3__45__cpo7crbeginE[1];
.global .align 1 .b8 _ZN34_INTERNAL_8ec83e41_4_k_cu_fa2882f24cuda3std3__45__cpo5crendE[1];
.global .align 1 .b8 _ZN34_INTERNAL_8ec83e41_4_k_cu_fa2882f24cuda3std3__436_GLOBAL__N__8ec83e41_4_k_cu_fa2882f26ignoreE[1];
.global .align 1 .b8 _ZN34_INTERNAL_8ec83e41_4_k_cu_fa2882f24cuda3std3__419piecewise_constructE[1];
.global .align 1 .b8 _ZN34_INTERNAL_8ec83e41_4_k_cu_fa2882f24cuda3std3__48in_placeE[1];
.global .align 1 .b8 _ZN34_INTERNAL_8ec83e41_4_k_cu_fa2882f24cuda3std3__420unreachable_sentinelE[1];
.global .align 1 .b8 _ZN34_INTERNAL_8ec83e41_4_k_cu_fa2882f24cuda3std3__47nulloptE[1];
.global .align 1 .b8 _ZN34_INTERNAL_8ec83e41_4_k_cu_fa2882f24cuda3std6ranges3__45__cpo4swapE[1];
.global .align 1 .b8 _ZN34_INTERNAL_8ec83e41_4_k_cu_fa2882f24cuda3std6ranges3__45__cpo9iter_moveE[1];
.global .align 1 .b8 _ZN34_INTERNAL_8ec83e41_4_k_cu_fa2882f24cuda3std6ranges3__45__cpo5beginE[1];
.global .align 1 .b8 _ZN34_INTERNAL_8ec83e41_4_k_cu_fa2882f24cuda3std6ranges3__45__cpo3endE[1];
.global .align 1 .b8 _ZN34_INTERNAL_8ec83e41_4_k_cu_fa2882f24cuda3std6ranges3__45__cpo6cbeginE[1];
.global .align 1 .b8 _ZN34_INTERNAL_8ec83e41_4_k_cu_fa2882f24cuda3std6ranges3__45__cpo4cendE[1];
.global .align 1 .b8 _ZN34_INTERNAL_8ec83e41_4_k_cu_fa2882f24cuda3std6ranges3__45__cpo7advanceE[1];
.global .align 1 .b8 _ZN34_INTERNAL_8ec83e41_4_k_cu_fa2882f24cuda3std6ranges3__45__cpo9iter_swapE[1];
.global .align 1 .b8 _ZN34_INTERNAL_8ec83e41_4_k_cu_fa2882f24cuda3std6ranges3__45__cpo4nextE[1];
.global .align 1 .b8 _ZN34_INTERNAL_8ec83e41_4_k_cu_fa2882f24cuda3std6ranges3__45__cpo4prevE[1];
.global .align 1 .b8 _ZN34_INTERNAL_8ec83e41_4_k_cu_fa2882f24cuda3std6ranges3__45__cpo4dataE[1];
.global .align 1 .b8 _ZN34_INTERNAL_8ec83e41_4_k_cu_fa2882f24cuda3std6ranges3__45__cpo5cdataE[1];
.global .align 1 .b8 _ZN34_INTERNAL_8ec83e41_4_k_cu_fa2882f24cuda3std6ranges3__45__cpo4sizeE[1];
.global .align 1 .b8 _ZN34_INTERNAL_8ec83e41_4_k_cu_fa2882f24cuda3std6ranges3__45__cpo5ssizeE[1];
.global .align 1 .b8 _ZN34_INTERNAL_8ec83e41_4_k_cu_fa2882f24cuda3std6ranges3__45__cpo8distanceE[1];
.global .align 1 .b8 _ZN34_INTERNAL_8ec83e41_4_k_cu_fa2882f26thrust24THRUST_300001_SM_1000_NS6system6detail10sequential3seqE[1];

.visible .entry _Z8kernel12PjS_mS_i(
	.param .u64 .ptr .align 1 _Z8kernel12PjS_mS_i_param_0,
	.param .u64 .ptr .align 1 _Z8kernel12PjS_mS_i_param_1,
	.param .u64 _Z8kernel12PjS_mS_i_param_2,
	.param .u64 .ptr .align 1 _Z8kernel12PjS_mS_i_param_3,
	.param .u32 _Z8kernel12PjS_mS_i_param_4
)
{
	.reg .pred 	%p<92>;
	.reg .b32 	%r<274>;
	.reg .b64 	%rd<35>;
	// demoted variable
	.shared .align 4 .b8 _ZZ8kernel12PjS_mS_iE6s_tile[4096];
	// demoted variable
	.shared .align 4 .b8 _ZZ8kernel12PjS_mS_iE11s_histogram[64];
	// demoted variable
	.shared .align 4 .u32 _ZZ8kernel12PjS_mS_iE2c0;
	// demoted variable
	.shared .align 4 .u32 _ZZ8kernel12PjS_mS_iE2c1;
	ld.param.u64 	%rd13, [_Z8kernel12PjS_mS_i_param_0];
	ld.param.u64 	%rd14, [_Z8kernel12PjS_mS_i_param_1];
	ld.param.u64 	%rd11, [_Z8kernel12PjS_mS_i_param_2];
	ld.param.u32 	%r54, [_Z8kernel12PjS_mS_i_param_4];
	cvta.to.global.u64 	%rd1, %rd14;
	cvta.to.global.u64 	%rd2, %rd13;
	mov.u32 	%r1, %tid.x;
	mov.u32 	%r2, %ntid.x;
	mov.u32 	%r55, %ctaid.x;
	mul.lo.s32 	%r56, %r2, %r55;
	shl.b32 	%r57, %r56, 2;
	add.s32 	%r58, %r1, %r57;
	cvt.u64.u32 	%rd3, %r58;
	setp.le.u64 	%p1, %rd11, %rd3;
	shl.b32 	%r59, %r1, 2;
	mov.u32 	%r60, _ZZ8kernel12PjS_mS_iE6s_tile;
	add.s32 	%r3, %r60, %r59;
	@%p1 bra 	$L__BB0_2;
	shl.b64 	%rd15, %rd3, 2;
	add.s64 	%rd16, %rd1, %rd15;
	ld.global.u32 	%r61, [%rd16];
	st.shared.u32 	[%r3], %r61;
$L__BB0_2:
	cvt.u32.u64 	%r62, %rd3;
	add.s32 	%r63, %r62, %r2;
	cvt.u64.u32 	%rd4, %r63;
	setp.le.u64 	%p2, %rd11, %rd4;
	shl.b32 	%r64, %r2, 2;
	add.s32 	%r4, %r3, %r64;
	@%p2 bra 	$L__BB0_4;
	shl.b64 	%rd17, %rd4, 2;
	add.s64 	%rd18, %rd1, %rd17;
	ld.global.u32 	%r65, [%rd18];
	st.shared.u32 	[%r4], %r65;
$L__BB0_4:
	cvt.u32.u64 	%r66, %rd4;
	add.s32 	%r67, %r66, %r2;
	cvt.u64.u32 	%rd5, %r67;
	setp.le.u64 	%p3, %rd11, %rd5;
	add.s32 	%r5, %r4, %r64;
	@%p3 bra 	$L__BB0_6;
	shl.b64 	%rd19, %rd5, 2;
	add.s64 	%rd20, %rd1, %rd19;
	ld.global.u32 	%r69, [%rd20];
	st.shared.u32 	[%r5], %r69;
$L__BB0_6:
	cvt.u32.u64 	%r70, %rd5;
	add.s32 	%r71, %r70, %r2;
	cvt.u64.u32 	%rd6, %r71;
	setp.le.u64 	%p4, %rd11, %rd6;
	add.s32 	%r6, %r5, %r64;
	@%p4 bra 	$L__BB0_8;
	shl.b64 	%rd21, %rd6, 2;
	add.s64 	%rd22, %rd1, %rd21;
	ld.global.u32 	%r73, [%rd22];
	st.shared.u32 	[%r6], %r73;
$L__BB0_8:
	setp.gt.u32 	%p5, %r1, 15;
	mov.u32 	%r75, _ZZ8kernel12PjS_mS_iE11s_histogram;
	add.s32 	%r7, %r75, %r59;
	@%p5 bra 	$L__BB0_10;
	mov.b32 	%r76, 0;
	st.shared.u32 	[%r7], %r76;
$L__BB0_10:
	bar.sync 	0;
	shl.b32 	%r8, %r54, 2;
	cvt.u64.u32 	%rd7, %r59;
	setp.le.u64 	%p6, %rd11, %rd7;
	mad.lo.s32 	%r9, %r1, 12, %r3;
	@%p6 bra 	$L__BB0_12;
	ld.shared.u32 	%r259, [%r9];
$L__BB0_12:
	cvt.u32.u64 	%r79, %rd7;
	add.s32 	%r80, %r79, 1;
	cvt.u64.u32 	%rd8, %r80;
	setp.le.u64 	%p7, %rd11, %rd8;
	@%p7 bra 	$L__BB0_14;
	ld.shared.u32 	%r259, [%r9+4];
$L__BB0_14:
	add.s32 	%r82, %r79, 2;
	cvt.u64.u32 	%rd9, %r82;
	setp.le.u64 	%p8, %rd11, %rd9;
	@%p8 bra 	$L__BB0_16;
	ld.shared.u32 	%r259, [%r9+8];
$L__BB0_16:
	add.s32 	%r84, %r79, 3;
	cvt.u64.u32 	%rd10, %r84;
	setp.le.u64 	%p9, %rd11, %rd10;
	@%p9 bra 	$L__BB0_18;
	ld.shared.u32 	%r259, [%r9+12];
$L__BB0_18:
	setp.le.u64 	%p10, %rd11, %rd7;
	mov.b32 	%r85, 0;
	st.shared.u32 	[_ZZ8kernel12PjS_mS_iE2c0], %r85;
	st.shared.u32 	[_ZZ8kernel12PjS_mS_iE2c1], %r85;
	bar.sync 	0;
	@%p10 bra 	$L__BB0_21;
	shr.u32 	%r86, %r259, %r8;
	and.b32  	%r87, %r86, 1;
	setp.eq.b32 	%p11, %r87, 1;
	@%p11 bra 	$L__BB0_21;
	atom.shared.add.u32 	%r88, [_ZZ8kernel12PjS_mS_iE2c1], 1;
$L__BB0_21:
	setp.le.u64 	%p12, %rd11, %rd8;
	@%p12 bra 	$L__BB0_23;
	atom.shared.add.u32 	%r89, [_ZZ8kernel12PjS_mS_iE2c1], 1;
$L__BB0_23:
	setp.le.u64 	%p13, %rd11, %rd9;
	@%p13 bra 	$L__BB0_25;
	atom.shared.add.u32 	%r90, [_ZZ8kernel12PjS_mS_iE2c1], 1;
$L__BB0_25:
	setp.le.u64 	%p14, %rd11, %rd10;
	@%p14 bra 	$L__BB0_27;
	atom.shared.add.u32 	%r91, [_ZZ8kernel12PjS_mS_iE2c1], 1;
$L__BB0_27:
	setp.le.u64 	%p15, %rd11, %rd7;
	bar.sync 	0;
	@%p15 bra 	$L__BB0_29;
	shr.u32 	%r92, %r259, %r8;
	and.b32  	%r93, %r92, 1;
	setp.eq.b32 	%p16, %r93, 1;
	mov.u32 	%r94, _ZZ8kernel12PjS_mS_iE2c0;
	mov.u32 	%r95, _ZZ8kernel12PjS_mS_iE2c1;
	selp.b32 	%r96, %r95, %r94, %p16;
	atom.shared.add.u32 	%r97, [%r96], 1;
	shl.b32 	%r98, %r97, 2;
	add.s32 	%r100, %r60, %r98;
	st.shared.u32 	[%r100], %r259;
$L__BB0_29:
	setp.le.u64 	%p17, %rd11, %rd8;
	@%p17 bra 	$L__BB0_31;
	atom.shared.add.u32 	%r101, [_ZZ8kernel12PjS_mS_iE2c0], 1;
$L__BB0_31:
	setp.le.u64 	%p18, %rd11, %rd9;
	@%p18 bra 	$L__BB0_33;
	atom.shared.add.u32 	%r102, [_ZZ8kernel12PjS_mS_iE2c0], 1;
$L__BB0_33:
	setp.le.u64 	%p19, %rd11, %rd10;
	@%p19 bra 	$L__BB0_35;
	atom.shared.add.u32 	%r103, [_ZZ8kernel12PjS_mS_iE2c0], 1;
$L__BB0_35:
	setp.le.u64 	%p20, %rd11, %rd7;
	@%p20 bra 	$L__BB0_37;
	ld.shared.u32 	%r263, [%r9];
$L__BB0_37:
	setp.le.u64 	%p21, %rd11, %rd8;
	@%p21 bra 	$L__BB0_39;
	ld.shared.u32 	%r263, [%r9+4];
$L__BB0_39:
	setp.le.u64 	%p22, %rd11, %rd9;
	@%p22 bra 	$L__BB0_41;
	ld.shared.u32 	%r263, [%r9+8];
$L__BB0_41:
	setp.le.u64 	%p23, %rd11, %rd10;
	@%p23 bra 	$L__BB0_43;
	ld.shared.u32 	%r263, [%r9+12];
$L__BB0_43:
	setp.le.u64 	%p24, %rd11, %rd7;
	mov.b32 	%r105, 0;
	st.shared.u32 	[_ZZ8kernel12PjS_mS_iE2c0], %r105;
	st.shared.u32 	[_ZZ8kernel12PjS_mS_iE2c1], %r105;
	bar.sync 	0;
	mov.b32 	%r106, 2;
	shl.b32 	%r107, %r106, %r8;
	and.b32  	%r27, %r259, %r107;
	setp.ne.s32 	%p25, %r27, 0;
	or.pred  	%p26, %p24, %p25;
	@%p26 bra 	$L__BB0_45;
	atom.shared.add.u32 	%r108, [_ZZ8kernel12PjS_mS_iE2c1], 1;
$L__BB0_45:
	setp.le.u64 	%p27, %rd11, %rd8;
	and.b32  	%r28, %r263, %r107;
	setp.ne.s32 	%p28, %r28, 0;
	or.pred  	%p29, %p27, %p28;
	@%p29 bra 	$L__BB0_47;
	atom.shared.add.u32 	%r109, [_ZZ8kernel12PjS_mS_iE2c1], 1;
$L__BB0_47:
	setp.le.u64 	%p30, %rd11, %rd9;
	@%p30 bra 	$L__BB0_49;
	atom.shared.add.u32 	%r110, [_ZZ8kernel12PjS_mS_iE2c1], 1;
$L__BB0_49:
	setp.le.u64 	%p31, %rd11, %rd10;
	@%p31 bra 	$L__BB0_51;
	atom.shared.add.u32 	%r111, [_ZZ8kernel12PjS_mS_iE2c1], 1;
$L__BB0_51:
	bar.sync 	0;
	@%p24 bra 	$L__BB0_53;
	setp.eq.s32 	%p33, %r27, 0;
	mov.u32 	%r112, _ZZ8kernel12PjS_mS_iE2c1;
	mov.u32 	%r113, _ZZ8kernel12PjS_mS_iE2c0;
	selp.b32 	%r114, %r113, %r112, %p33;
	atom.shared.add.u32 	%r115, [%r114], 1;
	shl.b32 	%r116, %r115, 2;
	add.s32 	%r118, %r60, %r116;
	st.shared.u32 	[%r118], %r259;
$L__BB0_53:
	@%p27 bra 	$L__BB0_55;
	setp.eq.s32 	%p35, %r28, 0;
	mov.u32 	%r119, _ZZ8kernel12PjS_mS_iE2c1;
	mov.u32 	%r120, _ZZ8kernel12PjS_mS_iE2c0;
	selp.b32 	%r121, %r120, %r119, %p35;
	atom.shared.add.u32 	%r122, [%r121], 1;
	shl.b32 	%r123, %r122, 2;
	add.s32 	%r125, %r60, %r123;
	st.shared.u32 	[%r125], %r263;
$L__BB0_55:
	setp.le.u64 	%p36, %rd11, %rd9;
	@%p36 bra 	$L__BB0_57;
	atom.shared.add.u32 	%r126, [_ZZ8kernel12PjS_mS_iE2c0], 1;
$L__BB0_57:
	setp.le.u64 	%p37, %rd11, %rd10;
	@%p37 bra 	$L__BB0_59;
	atom.shared.add.u32 	%r127, [_ZZ8kernel12PjS_mS_iE2c0], 1;
$L__BB0_59:
	setp.le.u64 	%p38, %rd11, %rd7;
	@%p38 bra 	$L__BB0_61;
	ld.shared.u32 	%r267, [%r9];
$L__BB0_61:
	setp.le.u64 	%p39, %rd11, %rd8;
	@%p39 bra 	$L__BB0_63;
	ld.shared.u32 	%r267, [%r9+4];
$L__BB0_63:
	setp.le.u64 	%p40, %rd11, %rd9;
	@%p40 bra 	$L__BB0_65;
	ld.shared.u32 	%r267, [%r9+8];
$L__BB0_65:
	setp.le.u64 	%p41, %rd11, %rd10;
	@%p41 bra 	$L__BB0_67;
	ld.shared.u32 	%r267, [%r9+12];
$L__BB0_67:
	mov.b32 	%r129, 0;
	st.shared.u32 	[_ZZ8kernel12PjS_mS_iE2c0], %r129;
	st.shared.u32 	[_ZZ8kernel12PjS_mS_iE2c1], %r129;
	bar.sync 	0;
	mov.b32 	%r130, 4;
	shl.b32 	%r131, %r130, %r8;
	and.b32  	%r38, %r259, %r131;
	setp.ne.s32 	%p43, %r38, 0;
	or.pred  	%p44, %p38, %p43;
	@%p44 bra 	$L__BB0_69;
	atom.shared.add.u32 	%r132, [_ZZ8kernel12PjS_mS_iE2c1], 1;
$L__BB0_69:
	and.b32  	%r39, %r263, %r131;
	setp.ne.s32 	%p46, %r39, 0;
	or.pred  	%p47, %p39, %p46;
	@%p47 bra 	$L__BB0_71;
	atom.shared.add.u32 	%r133, [_ZZ8kernel12PjS_mS_iE2c1], 1;
$L__BB0_71:
	and.b32  	%r40, %r267, %r131;
	setp.ne.s32 	%p49, %r40, 0;
	or.pred  	%p50, %p40, %p49;
	@%p50 bra 	$L__BB0_73;
	atom.shared.add.u32 	%r134, [_ZZ8kernel12PjS_mS_iE2c1], 1;
$L__BB0_73:
	@%p41 bra 	$L__BB0_75;
	atom.shared.add.u32 	%r135, [_ZZ8kernel12PjS_mS_iE2c1], 1;
$L__BB0_75:
	setp.le.u64 	%p52, %rd11, %rd7;
	bar.sync 	0;
	@%p52 bra 	$L__BB0_77;
	setp.eq.s32 	%p53, %r38, 0;
	mov.u32 	%r136, _ZZ8kernel12PjS_mS_iE2c1;
	mov.u32 	%r137, _ZZ8kernel12PjS_mS_iE2c0;
	selp.b32 	%r138, %r137, %r136, %p53;
	atom.shared.add.u32 	%r139, [%r138], 1;
	shl.b32 	%r140, %r139, 2;
	add.s32 	%r142, %r60, %r140;
	st.shared.u32 	[%r142], %r259;
$L__BB0_77:
	setp.le.u64 	%p54, %rd11, %rd8;
	@%p54 bra 	$L__BB0_79;
	setp.eq.s32 	%p55, %r39, 0;
	mov.u32 	%r143, _ZZ8kernel12PjS_mS_iE2c1;
	mov.u32 	%r144, _ZZ8kernel12PjS_mS_iE2c0;
	selp.b32 	%r145, %r144, %r143, %p55;
	atom.shared.add.u32 	%r146, [%r145], 1;
	shl.b32 	%r147, %r146, 2;
	add.s32 	%r149, %r60, %r147;
	st.shared.u32 	[%r149], %r263;
$L__BB0_79:
	setp.le.u64 	%p56, %rd11, %rd9;
	@%p56 bra 	$L__BB0_81;
	setp.eq.s32 	%p57, %r40, 0;
	mov.u32 	%r150, _ZZ8kernel12PjS_mS_iE2c1;
	mov.u32 	%r151, _ZZ8kernel12PjS_mS_iE2c0;
	selp.b32 	%r152, %r151, %r150, %p57;
	atom.shared.add.u32 	%r153, [%r152], 1;
	shl.b32 	%r154, %r153, 2;
	add.s32 	%r156, %r60, %r154;
	st.shared.u32 	[%r156], %r267;
$L__BB0_81:
	setp.le.u64 	%p58, %rd11, %rd10;
	@%p58 bra 	$L__BB0_83;
	atom.shared.add.u32 	%r157, [_ZZ8kernel12PjS_mS_iE2c0], 1;
$L__BB0_83:
	@%p52 bra 	$L__BB0_85;
	ld.shared.u32 	%r271, [%r9];
$L__BB0_85:
	@%p54 bra 	$L__BB0_87;
	ld.shared.u32 	%r271, [%r9+4];
$L__BB0_87:
	@%p56 bra 	$L__BB0_89;
	ld.shared.u32 	%r271, [%r9+8];
$L__BB0_89:
	@%p58 bra 	$L__BB0_91;
	ld.shared.u32 	%r271, [%r9+12];
$L__BB0_91:
	mov.b32 	%r159, 0;
	st.shared.u32 	[_ZZ8kernel12PjS_mS_iE2c0], %r159;
	st.shared.u32 	[_ZZ8kernel12PjS_mS_iE2c1], %r159;
	bar.sync 	0;
	mov.b32 	%r160, 8;
	shl.b32 	%r161, %r160, %r8;
	and.b32  	%r50, %r259, %r161;
	setp.ne.s32 	%p64, %r50, 0;
	or.pred  	%p65, %p52, %p64;
	@%p65 bra 	$L__BB0_93;
	atom.shared.add.u32 	%r162, [_ZZ8kernel12PjS_mS_iE2c1], 1;
$L__BB0_93:
	and.b32  	%r51, %r263, %r161;
	setp.ne.s32 	%p67, %r51, 0;
	or.pred  	%p68, %p54, %p67;
	@%p68 bra 	$L__BB0_95;
	atom.shared.add.u32 	%r163, [_ZZ8kernel12PjS_mS_iE2c1], 1;
$L__BB0_95:
	and.b32  	%r52, %r267, %r161;
	setp.ne.s32 	%p70, %r52, 0;
	or.pred  	%p71, %p56, %p70;
	@%p71 bra 	$L__BB0_97;
	atom.shared.add.u32 	%r164, [_ZZ8kernel12PjS_mS_iE2c1], 1;
$L__BB0_97:
	and.b32  	%r53, %r271, %r161;
	setp.ne.s32 	%p73, %r53, 0;
	or.pred  	%p74, %p58, %p73;
	@%p74 bra 	$L__BB0_99;
	atom.shared.add.u32 	%r165, [_ZZ8kernel12PjS_mS_iE2c1], 1;
$L__BB0_99:
	setp.le.u64 	%p75, %rd11, %rd7;
	bar.sync 	0;
	@%p75 bra 	$L__BB0_101;
	setp.eq.s32 	%p76, %r50, 0;
	mov.u32 	%r166, _ZZ8kernel12PjS_mS_iE2c1;
	mov.u32 	%r167, _ZZ8kernel12PjS_mS_iE2c0;
	selp.b32 	%r168, %r167, %r166, %p76;
	atom.shared.add.u32 	%r169, [%r168], 1;
	shl.b32 	%r170, %r169, 2;
	mov.u32 	%r171, _ZZ8kernel12PjS_mS_iE6s_tile;
	add.s32 	%r172, %r171, %r170;
	st.shared.u32 	[%r172], %r259;
$L__BB0_101:
	setp.le.u64 	%p77, %rd11, %rd8;
	@%p77 bra 	$L__BB0_103;
	setp.eq.s32 	%p78, %r51, 0;
	mov.u32 	%r173, _ZZ8kernel12PjS_mS_iE2c1;
	mov.u32 	%r174, _ZZ8kernel12PjS_mS_iE2c0;
	selp.b32 	%r175, %r174, %r173, %p78;
	atom.shared.add.u32 	%r176, [%r175], 1;
	shl.b32 	%r177, %r176, 2;
	mov.u32 	%r178, _ZZ8kernel12PjS_mS_iE6s_tile;
	add.s32 	%r179, %r178, %r177;
	st.shared.u32 	[%r179], %r263;
$L__BB0_103:
	setp.le.u64 	%p79, %rd11, %rd9;
	@%p79 bra 	$L__BB0_105;
	setp.eq.s32 	%p80, %r52, 0;
	mov.u32 	%r180, _ZZ8kernel12PjS_mS_iE2c1;
	mov.u32 	%r181, _ZZ8kernel12PjS_mS_iE2c0;
	selp.b32 	%r182, %r181, %r180, %p80;
	atom.shared.add.u32 	%r183, [%r182], 1;
	shl.b32 	%r184, %r183, 2;
	mov.u32 	%r185, _ZZ8kernel12PjS_mS_iE6s_tile;
	add.s32 	%r186, %r185, %r184;
	st.shared.u32 	[%r186], %r267;
$L__BB0_105:
	setp.le.u64 	%p81, %rd11, %rd10;
	@%p81 bra 	$L__BB0_107;
	setp.eq.s32 	%p82, %r53, 0;
	mov.u32 	%r187, _ZZ8kernel12PjS_mS_iE2c1;
	mov.u32 	%r188, _ZZ8kernel12PjS_mS_iE2c0;
	selp.b32 	%r189, %r188, %r187, %p82;
	atom.shared.add.u32 	%r190, [%r189], 1;
	shl.b32 	%r191, %r190, 2;
	mov.u32 	%r192, _ZZ8kernel12PjS_mS_iE6s_tile;
	add.s32 	%r193, %r192, %r191;
	st.shared.u32 	[%r193], %r271;
$L__BB0_107:
	setp.le.u64 	%p83, %rd11, %rd7;
	bar.sync 	0;
	@%p83 bra 	$L__BB0_109;
	ld.shared.u32 	%r194, [%r9];
	shr.u32 	%r195, %r194, %r8;
	shl.b32 	%r196, %r195, 2;
	and.b32  	%r197, %r196, 60;
	mov.u32 	%r198, _ZZ8kernel12PjS_mS_iE11s_histogram;
	add.s32 	%r199, %r198, %r197;
	atom.shared.add.u32 	%r200, [%r199], 1;
$L__BB0_109:
	setp.le.u64 	%p84, %rd11, %rd8;
	@%p84 bra 	$L__BB0_111;
	ld.shared.u32 	%r201, [%r9+4];
	shr.u32 	%r202, %r201, %r8;
	shl.b32 	%r203, %r202, 2;
	and.b32  	%r204, %r203, 60;
	mov.u32 	%r205, _ZZ8kernel12PjS_mS_iE11s_histogram;
	add.s32 	%r206, %r205, %r204;
	atom.shared.add.u32 	%r207, [%r206], 1;
$L__BB0_111:
	setp.le.u64 	%p85, %rd11, %rd9;
	@%p85 bra 	$L__BB0_113;
	ld.shared.u32 	%r208, [%r9+8];
	shr.u32 	%r209, %r208, %r8;
	shl.b32 	%r210, %r209, 2;
	and.b32  	%r211, %r210, 60;
	mov.u32 	%r212, _ZZ8kernel12PjS_mS_iE11s_histogram;
	add.s32 	%r213, %r212, %r211;
	atom.shared.add.u32 	%r214, [%r213], 1;
$L__BB0_113:
	setp.le.u64 	%p86, %rd11, %rd10;
	@%p86 bra 	$L__BB0_115;
	ld.shared.u32 	%r215, [%r9+12];
	shr.u32 	%r216, %r215, %r8;
	shl.b32 	%r217, %r216, 2;
	and.b32  	%r218, %r217, 60;
	mov.u32 	%r219, _ZZ8kernel12PjS_mS_iE11s_histogram;
	add.s32 	%r220, %r219, %r218;
	atom.shared.add.u32 	%r221, [%r220], 1;
$L__BB0_115:
	setp.gt.u32 	%p87, %r1, 15;
	bar.sync 	0;
	@%p87 bra 	$L__BB0_117;
	ld.param.u64 	%rd34, [_Z8kernel12PjS_mS_i_param_3];
	shl.b32 	%r222, %r1, 2;
	mov.u32 	%r223, _ZZ8kernel12PjS_mS_iE11s_histogram;
	add.s32 	%r224, %r223, %r222;
	ld.shared.u32 	%r225, [%r224];
	mov.u32 	%r226, %nctaid.x;
	mov.u32 	%r227, %ctaid.x;
	mad.lo.s32 	%r228, %r226, %r1, %r227;
	cvta.to.global.u64 	%rd23, %rd34;
	mul.wide.u32 	%rd24, %r228, 4;
	add.s64 	%rd25, %rd23, %rd24;
	st.global.u32 	[%rd25], %r225;
$L__BB0_117:
	setp.le.u64 	%p88, %rd11, %rd3;
	bar.sync 	0;
	@%p88 bra 	$L__BB0_119;
	mad.lo.s32 	%r229, %r1, -12, %r9;
	ld.shared.u32 	%r230, [%r229];
	shl.b64 	%rd26, %rd3, 2;
	add.s64 	%rd27, %rd2, %rd26;
	st.global.u32 	[%rd27], %r230;
$L__BB0_119:
	setp.le.u64 	%p89, %rd11, %rd4;
	@%p89 bra 	$L__BB0_121;
	mov.u32 	%r231, %tid.x;
	shl.b32 	%r232, %r231, 2;
	mov.u32 	%r233, _ZZ8kernel12PjS_mS_iE6s_tile;
	add.s32 	%r234, %r233, %r232;
	mov.u32 	%r235, %ntid.x;
	shl.b32 	%r236, %r235, 2;
	add.s32 	%r237, %r234, %r236;
	ld.shared.u32 	%r238, [%r237];
	shl.b64 	%rd28, %rd4, 2;
	add.s64 	%rd29, %rd2, %rd28;
	st.global.u32 	[%rd29], %r238;
$L__BB0_121:
	setp.le.u64 	%p90, %rd11, %rd5;
	@%p90 bra 	$L__BB0_123;
	mov.u32 	%r239, %tid.x;
	shl.b32 	%r240, %r239, 2;
	mov.u32 	%r241, _ZZ8kernel12PjS_mS_iE6s_tile;
	add.s32 	%r242, %r241, %r240;
	mov.u32 	%r243, %ntid.x;
	shl.b32 	%r244, %r243, 2;
	add.s32 	%r245, %r242, %r244;
	add.s32 	%r246, %r245, %r244;
	ld.shared.u32 	%r247, [%r246];
	shl.b64 	%rd30, %rd5, 2;
	add.s64 	%rd31, %rd2, %rd30;
	st.global.u32 	[%rd31], %r247;
$L__BB0_123:
	setp.le.u64 	%p91, %rd11, %rd6;
	@%p91 bra 	$L__BB0_125;
	mov.u32 	%r248, %tid.x;
	shl.b32 	%r249, %r248, 2;
	mov.u32 	%r250, _ZZ8kernel12PjS_mS_iE6s_tile;
	add.s32 	%r251, %r250, %r249;
	mov.u32 	%r252, %ntid.x;
	shl.b32 	%r253, %r252, 2;
	add.s32 	%r254, %r251, %r253;
	add.s32 	%r255, %r254, %r253;
	add.s32 	%r256, %r255, %r253;
	ld.shared.u32 	%r257, [%r256];
	shl.b64 	%rd32, %rd6, 2;
	add.s64 	%rd33, %rd2, %rd32;
	st.global.u32 	[%rd33], %r257;
$L__BB0_125:
	ret;

}
	// .globl	_ZN3cub18CUB_300001_SM_10006detail11EmptyKernelIvEEvv
.visible .entry _ZN3cub18CUB_300001_SM_10006detail11EmptyKernelIvEEvv()
{


	ret;

}


// ===== COMPILED SASS (sm_100) =====

	.target	sm_100

	.elftype	@"ET_EXEC"


//--------------------- .note.nv.tkinfo           --------------------------
	.section	.note.nv.tkinfo,"",@"SHT_NOTE"
	.sectionflags	@"SHF_NOTE_NV_TKINFO"
	.tkinfo
        /*0018*/ 	.word	0x00000002
        /*0030*/ 	.string	""
        /*0030*/ 	.string	"ptxas"
        /*0030*/ 	.string	"Cuda compilation tools, release 13.0, V13.0.88"
        /*0030*/ 	.string	"Build cuda_13.0.r13.0/compiler.36424714_0"
        /*0030*/ 	.string	"-arch sm_100 -m 64 "



//--------------------- .note.nv.cuinfo           --------------------------
	.section	.note.nv.cuinfo,"",@"SHT_NOTE"
	.sectionflags	@"SHF_NOTE_NV_CUINFO"
        /*0018*/ 	.short	0x0002
        /*001a*/ 	.short	0x0064
        /*001c*/ 	.short	0x0082
	.zero		2


//--------------------- .nv.info                  --------------------------
	.section	.nv.info,"",@"SHT_CUDA_INFO"
	.align	4


	//----- nvinfo : EIATTR_REGCOUNT
	.align		4
        /*0000*/ 	.byte	0x04, 0x2f
        /*0002*/ 	.short	(.L_30 - .L_29)
	.align		4
.L_29:
        /*0004*/ 	.word	index@(_Z8kernel12PjS_mS_i)
        /*0008*/ 	.word	0x0000001d


	//----- nvinfo : EIATTR_FRAME_SIZE
	.align		4
.L_30:
        /*000c*/ 	.byte	0x04, 0x11
        /*000e*/ 	.short	(.L_32 - .L_31)
	.align		4
.L_31:
        /*0010*/ 	.word	index@(_Z8kernel12PjS_mS_i)
        /*0014*/ 	.word	0x00000000


	//----- nvinfo : EIATTR_REGCOUNT
	.align		4
.L_32:
        /*0018*/ 	.byte	0x04, 0x2f
        /*001a*/ 	.short	(.L_34 - .L_33)
	.align		4
.L_33:
        /*001c*/ 	.word	index@(_ZN3cub18CUB_300001_SM_10006detail11EmptyKernelIvEEvv)
        /*0020*/ 	.word	0x00000004


	//----- nvinfo : EIATTR_FRAME_SIZE
	.align		4
.L_34:
        /*0024*/ 	.byte	0x04, 0x11
        /*0026*/ 	.short	(.L_36 - .L_35)
	.align		4
.L_35:
        /*0028*/ 	.word	index@(_ZN3cub18CUB_300001_SM_10006detail11EmptyKernelIvEEvv)
        /*002c*/ 	.word	0x00000000


	//----- nvinfo : EIATTR_MIN_STACK_SIZE
	.align		4
.L_36:
        /*0030*/ 	.byte	0x04, 0x12
        /*0032*/ 	.short	(.L_38 - .L_37)
	.align		4
.L_37:
        /*0034*/ 	.word	index@(_ZN3cub18CUB_300001_SM_10006detail11EmptyKernelIvEEvv)
        /*0038*/ 	.word	0x00000000


	//----- nvinfo : EIATTR_MIN_STACK_SIZE
	.align		4
.L_38:
        /*003c*/ 	.byte	0x04, 0x12
        /*003e*/ 	.short	(.L_40 - .L_39)
	.align		4
.L_39:
        /*0040*/ 	.word	index@(_Z8kernel12PjS_mS_i)
        /*0044*/ 	.word	0x00000000
.L_40:


//--------------------- .nv.compat                --------------------------
	.section	.nv.compat,"",@"SHT_CUDA_COMPAT_INFO"
	.align	4
        /*0000*/ 	.byte	0x02, 0x09, 0x00, 0x00, 0x02, 0x02, 0x01, 0x00, 0x02, 0x05, 0x05, 0x00, 0x03, 0x07, 0x01, 0x01
        /*0010*/ 	.byte	0x02, 0x03, 0x00, 0x00, 0x02, 0x06, 0x01, 0x00, 0x04, 0x0b, 0x08, 0x00, 0x09, 0x00, 0x00, 0x00
        /*0020*/ 	.byte	0x00, 0x00, 0x00, 0x00


//--------------------- .nv.info._ZN3cub18CUB_300001_SM_10006detail11EmptyKernelIvEEvv --------------------------
	.section	.nv.info._ZN3cub18CUB_300001_SM_10006detail11EmptyKernelIvEEvv,"",@"SHT_CUDA_INFO"
	.sectionflags	@""
	.align	4


	//----- nvinfo : EIATTR_CUDA_API_VERSION
	.align		4
        /*0000*/ 	.byte	0x04, 0x37
        /*0002*/ 	.short	(.L_42 - .L_41)
.L_41:
        /*0004*/ 	.word	0x00000082


	//----- nvinfo : EIATTR_SPARSE_MMA_MASK
	.align		4
.L_42:
        /*0008*/ 	.byte	0x03, 0x50
        /*000a*/ 	.short	0x0000


	//----- nvinfo : EIATTR_MAXREG_COUNT
	.align		4
        /*000c*/ 	.byte	0x03, 0x1b
        /*000e*/ 	.short	0x00ff


	//----- nvinfo : EIATTR_MERCURY_ISA_VERSION
	.align		4
        /*0010*/ 	.byte	0x03, 0x5f
        /*0012*/ 	.short	0x0101


	//----- nvinfo : EIATTR_VRC_CTA_INIT_COUNT
	.align		4
        /*0014*/ 	.byte	0x02, 0x4a
	.zero		1
	.zero		1


	//----- nvinfo : EIATTR_EXIT_INSTR_OFFSETS
	.align		4
        /*0018*/ 	.byte	0x04, 0x1c
        /*001a*/ 	.short	(.L_44 - .L_43)


	//   ....[0]....
.L_43:
        /*001c*/ 	.word	0x00000010


	//----- nvinfo : EIATTR_SW_WAR
	.align		4
.L_44:
        /*0020*/ 	.byte	0x04, 0x36
        /*0022*/ 	.short	(.L_46 - .L_45)
.L_45:
        /*0024*/ 	.word	0x00000008
.L_46:


//--------------------- .nv.info._Z8kernel12PjS_mS_i --------------------------
	.section	.nv.info._Z8kernel12PjS_mS_i,"",@"SHT_CUDA_INFO"
	.sectionflags	@""
	.align	4


	//----- nvinfo : EIATTR_CUDA_API_VERSION
	.align		4
        /*0000*/ 	.byte	0x04, 0x37
        /*0002*/ 	.short	(.L_48 - .L_47)
.L_47:
        /*0004*/ 	.word	0x00000082


	//----- nvinfo : EIATTR_KPARAM_INFO
	.align		4
.L_48:
        /*0008*/ 	.byte	0x04, 0x17
        /*000a*/ 	.short	(.L_50 - .L_49)
.L_49:
        /*000c*/ 	.word	0x00000000
        /*0010*/ 	.short	0x0004
        /*0012*/ 	.short	0x0020
        /*0014*/ 	.byte	0x00, 0xf0, 0x11, 0x00


	//----- nvinfo : EIATTR_KPARAM_INFO
	.align		4
.L_50:
        /*0018*/ 	.byte	0x04, 0x17
        /*001a*/ 	.short	(.L_52 - .L_51)
.L_51:
        /*001c*/ 	.word	0x00000000
        /*0020*/ 	.short	0x0003
        /*0022*/ 	.short	0x0018
        /*0024*/ 	.byte	0x00, 0xf5, 0x21, 0x00


	//----- nvinfo : EIATTR_KPARAM_INFO
	.align		4
.L_52:
        /*0028*/ 	.byte	0x04, 0x17
        /*002a*/ 	.short	(.L_54 - .L_53)
.L_53:
        /*002c*/ 	.word	0x00000000
        /*0030*/ 	.short	0x0002
        /*0032*/ 	.short	0x0010
        /*0034*/ 	.byte	0x00, 0xf0, 0x21, 0x00


	//----- nvinfo : EIATTR_KPARAM_INFO
	.align		4
.L_54:
        /*0038*/ 	.byte	0x04, 0x17
        /*003a*/ 	.short	(.L_56 - .L_55)
.L_55:
        /*003c*/ 	.word	0x00000000
        /*0040*/ 	.short	0x0001
        /*0042*/ 	.short	0x0008
        /*0044*/ 	.byte	0x00, 0xf5, 0x21, 0x00


	//----- nvinfo : EIATTR_KPARAM_INFO
	.align		4
.L_56:
        /*0048*/ 	.byte	0x04, 0x17
        /*004a*/ 	.short	(.L_58 - .L_57)
.L_57:
        /*004c*/ 	.word	0x00000000
        /*0050*/ 	.short	0x0000
        /*0052*/ 	.short	0x0000
        /*0054*/ 	.byte	0x00, 0xf5, 0x21, 0x00


	//----- nvinfo : EIATTR_SPARSE_MMA_MASK
	.align		4
.L_58:
        /*0058*/ 	.byte	0x03, 0x50
        /*005a*/ 	.short	0x0000


	//----- nvinfo : EIATTR_MAXREG_COUNT
	.align		4
        /*005c*/ 	.byte	0x03, 0x1b
        /*005e*/ 	.short	0x00ff


	//----- nvinfo : EIATTR_NUM_BARRIERS
	.align		4
        /*0060*/ 	.byte	0x02, 0x4c
        /*0062*/ 	.byte	0x01
	.zero		1


	//----- nvinfo : EIATTR_MERCURY_ISA_VERSION
	.align		4
        /*0064*/ 	.byte	0x03, 0x5f
        /*0066*/ 	.short	0x0101


	//----- nvinfo : EIATTR_VRC_CTA_INIT_COUNT
	.align		4
        /*0068*/ 	.byte	0x02, 0x4a
	.zero		1
	.zero		1


	//----- nvinfo : EIATTR_EXIT_INSTR_OFFSETS
	.align		4
        /*006c*/ 	.byte	0x04, 0x1c
        /*006e*/ 	.short	(.L_60 - .L_59)


	//   ....[0]....
.L_59:
        /*0070*/ 	.word	0x00001f10


	//   ....[1]....
        /*0074*/ 	.word	0x00001fc0


	//----- nvinfo : EIATTR_CRS_STACK_SIZE
	.align		4
.L_60:
        /*0078*/ 	.byte	0x04, 0x1e
        /*007a*/ 	.short	(.L_62 - .L_61)
.L_61:
        /*007c*/ 	.word	0x00000000


	//----- nvinfo : EIATTR_CBANK_PARAM_SIZE
	.align		4
.L_62:
        /*0080*/ 	.byte	0x03, 0x19
        /*0082*/ 	.short	0x0024


	//----- nvinfo : EIATTR_PARAM_CBANK
	.align		4
        /*0084*/ 	.byte	0x04, 0x0a
        /*0086*/ 	.short	(.L_64 - .L_63)
	.align		4
.L_63:
        /*0088*/ 	.word	index@(.nv.constant0._Z8kernel12PjS_mS_i)
        /*008c*/ 	.short	0x0380
        /*008e*/ 	.short	0x0024


	//----- nvinfo : EIATTR_SW_WAR
	.align		4
.L_64:
        /*0090*/ 	.byte	0x04, 0x36
        /*0092*/ 	.short	(.L_66 - .L_65)
.L_65:
        /*0094*/ 	.word	0x00000008
.L_66:


//--------------------- .nv.callgraph             --------------------------
	.section	.nv.callgraph,"",@"SHT_CUDA_CALLGRAPH"
	.align	4
	.sectionentsize	8
	.align		4
        /*0000*/ 	.word	0x00000000
	.align		4
        /*0004*/ 	.word	0xffffffff
	.align		4
        /*0008*/ 	.word	0x00000000
	.align		4
        /*000c*/ 	.word	0xfffffffe
	.align		4
        /*0010*/ 	.word	0x00000000
	.align		4
        /*0014*/ 	.word	0xfffffffd
	.align		4
        /*0018*/ 	.word	0x00000000
	.align		4
        /*001c*/ 	.word	0xfffffffc


//--------------------- .nv.constant4             --------------------------
	.section	.nv.constant4,"a",@progbits
	.align	8
	.align		8
.nv.constant4:
        /*0000*/ 	.dword	_ZN34_INTERNAL_8ec83e41_4_k_cu_fa2882f24cuda3std3__45__cpo5beginE
	.align		8
        /*0008*/ 	.dword	_ZN34_INTERNAL_8ec83e41_4_k_cu_fa2882f24cuda3std3__45__cpo3endE
	.align		8
        /*0010*/ 	.dword	_ZN34_INTERNAL_8ec83e41_4_k_cu_fa2882f24cuda3std3__45__cpo6cbeginE
	.align		8
        /*0018*/ 	.dword	_ZN34_INTERNAL_8ec83e41_4_k_cu_fa2882f24cuda3std3__45__cpo4cendE
	.align		8
        /*0020*/ 	.dword	_ZN34_INTERNAL_8ec83e41_4_k_cu_fa2882f24cuda3std3__45__cpo6rbeginE
	.align		8
        /*0028*/ 	.dword	_ZN34_INTERNAL_8ec83e41_4_k_cu_fa2882f24cuda3std3__45__cpo4rendE
	.align		8
        /*0030*/ 	.dword	_ZN34_INTERNAL_8ec83e41_4_k_cu_fa2882f24cuda3std3__45__cpo7crbeginE
	.align		8
        /*0038*/ 	.dword	_ZN34_INTERNAL_8ec83e41_4_k_cu_fa2882f24cuda3std3__45__cpo5crendE
	.align		8
        /*0040*/ 	.dword	_ZN34_INTERNAL_8ec83e41_4_k_cu_fa2882f24cuda3std3__436_GLOBAL__N__8ec83e41_4_k_cu_fa2882f26ignoreE
	.align		8
        /*0048*/ 	.dword	_ZN34_INTERNAL_8ec83e41_4_k_cu_fa2882f24cuda3std3__419piecewise_constructE
	.align		8
        /*0050*/ 	.dword	_ZN34_INTERNAL_8ec83e41_4_k_cu_fa2882f24cuda3std3__48in_placeE
	.align		8
        /*0058*/ 	.dword	_ZN34_INTERNAL_8ec83e41_4_k_cu_fa2882f24cuda3std3__420unreachable_sentinelE
	.align		8
        /*0060*/ 	.dword	_ZN34_INTERNAL_8ec83e41_4_k_cu_fa2882f24cuda3std3__47nulloptE
	.align		8
        /*0068*/ 	.dword	_ZN34_INTERNAL_8ec83e41_4_k_cu_fa2882f24cuda3std6ranges3__45__cpo4swapE
	.align		8
        /*0070*/ 	.dword	_ZN34_INTERNAL_8ec83e41_4_k_cu_fa2882f24cuda3std6ranges3__45__cpo9iter_moveE
	.align		8
        /*0078*/ 	.dword	_ZN34_INTERNAL_8ec83e41_4_k_cu_fa2882f24cuda3std6ranges3__45__cpo5beginE
	.align		8
        /*0080*/ 	.dword	_ZN34_INTERNAL_8ec83e41_4_k_cu_fa2882f24cuda3std6ranges3__45__cpo3endE
	.align		8
        /*0088*/ 	.dword	_ZN34_INTERNAL_8ec83e41_4_k_cu_fa2882f24cuda3std6ranges3__45__cpo6cbeginE
	.align		8
        /*0090*/ 	.dword	_ZN34_INTERNAL_8ec83e41_4_k_cu_fa2882f24cuda3std6ranges3__45__cpo4cendE
	.align		8
        /*0098*/ 	.dword	_ZN34_INTERNAL_8ec83e41_4_k_cu_fa2882f24cuda3std6ranges3__45__cpo7advanceE
	.align		8
        /*00a0*/ 	.dword	_ZN34_INTERNAL_8ec83e41_4_k_cu_fa2882f24cuda3std6ranges3__45__cpo9iter_swapE
	.align		8
        /*00a8*/ 	.dword	_ZN34_INTERNAL_8ec83e41_4_k_cu_fa2882f24cuda3std6ranges3__45__cpo4nextE
	.align		8
        /*00b0*/ 	.dword	_ZN34_INTERNAL_8ec83e41_4_k_cu_fa2882f24cuda3std6ranges3__45__cpo4prevE
	.align		8
        /*00b8*/ 	.dword	_ZN34_INTERNAL_8ec83e41_4_k_cu_fa2882f24cuda3std6ranges3__45__cpo4dataE
	.align		8
        /*00c0*/ 	.dword	_ZN34_INTERNAL_8ec83e41_4_k_cu_fa2882f24cuda3std6ranges3__45__cpo5cdataE
	.align		8
        /*00c8*/ 	.dword	_ZN34_INTERNAL_8ec83e41_4_k_cu_fa2882f24cuda3std6ranges3__45__cpo4sizeE
	.align		8
        /*00d0*/ 	.dword	_ZN34_INTERNAL_8ec83e41_4_k_cu_fa2882f24cuda3std6ranges3__45__cpo5ssizeE
	.align		8
        /*00d8*/ 	.dword	_ZN34_INTERNAL_8ec83e41_4_k_cu_fa2882f24cuda3std6ranges3__45__cpo8distanceE
	.align		8
        /*00e0*/ 	.dword	_ZN34_INTERNAL_8ec83e41_4_k_cu_fa2882f26thrust24THRUST_300001_SM_1000_NS6system6detail10sequential3seqE


//--------------------- .text._ZN3cub18CUB_300001_SM_10006detail11EmptyKernelIvEEvv --------------------------
	.section	.text._ZN3cub18CUB_300001_SM_10006detail11EmptyKernelIvEEvv,"ax",@progbits
	.align	128
        .global         _ZN3cub18CUB_300001_SM_10006detail11EmptyKernelIvEEvv
        .type           _ZN3cub18CUB_300001_SM_10006detail11EmptyKernelIvEEvv,@function
        .size           _ZN3cub18CUB_300001_SM_10006detail11EmptyKernelIvEEvv,(.L_x_78 - _ZN3cub18CUB_300001_SM_10006detail11EmptyKernelIvEEvv)
        .other          _ZN3cub18CUB_300001_SM_10006detail11EmptyKernelIvEEvv,@"STO_CUDA_ENTRY STV_DEFAULT"
_ZN3cub18CUB_300001_SM_10006detail11EmptyKernelIvEEvv:
.text._ZN3cub18CUB_300001_SM_10006detail11EmptyKernelIvEEvv:
[----:B------:R-:W-:Y:S01]  /*0000*/  LDC R1, c[0x0][0x37c] ;  /* 0x0000df00ff017b82 */ /* 0x000fe20000000800 */
[----:B------:R-:W-:Y:S05]  /*0010*/  EXIT ;  /* 0x000000000000794d */ /* 0x000fea0003800000 */
.L_x_0:
[----:B------:R-:W-:-:S00]  /*0020*/  BRA `(.L_x_0) ;  /* 0xfffffffc00fc7947 */ /* 0x000fc0000383ffff */
[----:B------:R-:W-:-:S00]  /*0030*/  NOP ;  /* 0x0000000000007918 */ /* 0x000fc00000000000 */
        /* <DEDUP_REMOVED lines=12> */
.L_x_78:


//--------------------- .text._Z8kernel12PjS_mS_i --------------------------
	.section	.text._Z8kernel12PjS_mS_i,"ax",@progbits
	.align	128
        .global         _Z8kernel12PjS_mS_i
        .type           _Z8kernel12PjS_mS_i,@function
        .size           _Z8kernel12PjS_mS_i,(.L_x_79 - _Z8kernel12PjS_mS_i)
        .other          _Z8kernel12PjS_mS_i,@"STO_CUDA_ENTRY STV_DEFAULT"
_Z8kernel12PjS_mS_i:
.text._Z8kernel12PjS_mS_i:
[----:B------:R-:W-:Y:S01]  /*0000*/  LDC R1, c[0x0][0x37c] ;  /* 0x0000df00ff017b82 */ /* 0x000fe20000000800 */
[----:B------:R-:W0:Y:S07]  /*0010*/  S2R R15, SR_TID.X ;  /* 0x00000000000f7919 */ /* 0x000e2e0000002100 */
[----:B------:R-:W1:Y:S01]  /*0020*/  S2UR UR7, SR_CTAID.X ;  /* 0x00000000000779c3 */ /* 0x000e620000002500 */
[----:B------:R-:W2:Y:S01]  /*0030*/  LDCU.64 UR10, c[0x0][0x390] ;  /* 0x00007200ff0a77ac */ /* 0x000ea20008000a00 */
[----:B------:R-:W3:Y:S06]  /*0040*/  LDCU.64 UR8, c[0x0][0x358] ;  /* 0x00006b00ff0877ac */ /* 0x000eec0008000a00 */
[----:B------:R-:W1:Y:S01]  /*0050*/  LDC R13, c[0x0][0x360] ;  /* 0x0000d800ff0d7b82 */ /* 0x000e620000000800 */
[----:B------:R-:W4:Y:S01]  /*0060*/  S2R R17, SR_CgaCtaId ;  /* 0x0000000000117919 */ /* 0x000f220000008800 */
[----:B------:R-:W-:Y:S01]  /*0070*/  MOV R18, 0x400 ;  /* 0x0000040000127802 */ /* 0x000fe20000000f00 */
[----:B------:R-:W5:Y:S01]  /*0080*/  LDCU UR5, c[0x0][0x3a0] ;  /* 0x00007400ff0577ac */ /* 0x000f620008000800 */
[----:B-1----:R-:W-:-:S04]  /*0090*/  IMAD R0, R13, UR7, RZ ;  /* 0x000000070d007c24 */ /* 0x002fc8000f8e02ff */
[----:B0-----:R-:W-:-:S04]  /*00a0*/  IMAD R0, R0, 0x4, R15 ;  /* 0x0000000400007824 */ /* 0x001fc800078e020f */
[C---:B------:R-:W-:Y:S01]  /*00b0*/  IMAD.IADD R10, R0.reuse, 0x1, R13 ;  /* 0x00000001000a7824 */ /* 0x040fe200078e020d */
[----:B--2---:R-:W-:-:S03]  /*00c0*/  ISETP.GE.U32.AND P5, PT, R0, UR10, PT ;  /* 0x0000000a00007c0c */ /* 0x004fc6000bfa6070 */
[C-C-:B------:R-:W-:Y:S01]  /*00d0*/  IMAD.IADD R11, R10.reuse, 0x1, R13.reuse ;  /* 0x000000010a0b7824 */ /* 0x140fe200078e020d */
[----:B------:R-:W-:Y:S02]  /*00e0*/  ISETP.GE.U32.AND.EX P5, PT, RZ, UR11, PT, P5 ;  /* 0x0000000bff007c0c */ /* 0x000fe4000bfa6150 */
[----:B------:R-:W-:Y:S01]  /*00f0*/  ISETP.GE.U32.AND P0, PT, R10, UR10, PT ;  /* 0x0000000a0a007c0c */ /* 0x000fe2000bf06070 */
[C---:B------:R-:W-:Y:S01]  /*0100*/  IMAD.IADD R12, R11.reuse, 0x1, R13 ;  /* 0x000000010b0c7824 */ /* 0x040fe200078e020d */
[----:B------:R-:W-:Y:S02]  /*0110*/  ISETP.GE.U32.AND P1, PT, R11, UR10, PT ;  /* 0x0000000a0b007c0c */ /* 0x000fe4000bf26070 */
[----:B------:R-:W-:Y:S02]  /*0120*/  ISETP.GE.U32.AND.EX P2, PT, RZ, UR11, PT, P0 ;  /* 0x0000000bff007c0c */ /* 0x000fe4000bf46100 */
[----:B------:R-:W-:Y:S02]  /*0130*/  ISETP.GE.U32.AND.EX P6, PT, RZ, UR11, PT, P1 ;  /* 0x0000000bff007c0c */ /* 0x000fe4000bfc6110 */
[----:B------:R-:W-:-:S02]  /*0140*/  ISETP.GE.U32.AND P4, PT, R12, UR10, PT ;  /* 0x0000000a0c007c0c */ /* 0x000fc4000bf86070 */
[----:B------:R-:W-:Y:S01]  /*0150*/  P2R R19, PR, RZ, 0x4 ;  /* 0x00000004ff137803 */ /* 0x000fe20000000000 */
[----:B------:R-:W0:Y:S01]  /*0160*/  @!P5 LDC.64 R6, c[0x0][0x388] ;  /* 0x0000e200ff06db82 */ /* 0x000e220000000a00 */
[----:B------:R-:W-:Y:S01]  /*0170*/  ISETP.GE.U32.AND.EX P4, PT, RZ, UR11, PT, P4 ;  /* 0x0000000bff007c0c */ /* 0x000fe2000bf86140 */
[----:B------:R-:W-:Y:S01]  /*0180*/  IMAD.SHL.U32 R21, R15, 0x4, RZ ;  /* 0x000000040f157824 */ /* 0x000fe200078e00ff */
[----:B----4-:R-:W-:Y:S01]  /*0190*/  LEA R16, R17, R18, 0x18 ;  /* 0x0000001211107211 */ /* 0x010fe200078ec0ff */
[----:B------:R-:W-:Y:S01]  /*01a0*/  VIADD R26, R18, 0x1000 ;  /* 0x00001000121a7836 */ /* 0x000fe20000000000 */
[----:B-----5:R-:W-:Y:S01]  /*01b0*/  USHF.L.U32 UR5, UR5, 0x2, URZ ;  /* 0x0000000205057899 */ /* 0x020fe200080006ff */
[----:B------:R-:W-:Y:S02]  /*01c0*/  P2R R20, PR, RZ, 0x40 ;  /* 0x00000040ff147803 */ /* 0x000fe40000000000 */
[----:B------:R-:W1:Y:S08]  /*01d0*/  @!P6 LDC.64 R2, c[0x0][0x388] ;  /* 0x0000e200ff02eb82 */ /* 0x000e700000000a00 */
[----:B------:R-:W2:Y:S08]  /*01e0*/  @!P2 LDC.64 R8, c[0x0][0x388] ;  /* 0x0000e200ff08ab82 */ /* 0x000eb00000000a00 */
[----:B------:R-:W4:Y:S01]  /*01f0*/  @!P4 LDC.64 R4, c[0x0][0x388] ;  /* 0x0000e200ff04cb82 */ /* 0x000f220000000a00 */
[----:B0-----:R-:W-:-:S04]  /*0200*/  @!P5 LEA R6, P0, R0, R6, 0x2 ;  /* 0x000000060006d211 */ /* 0x001fc800078010ff */
[----:B------:R-:W-:Y:S02]  /*0210*/  @!P5 LEA.HI.X R7, R0, R7, RZ, 0x2, P0 ;  /* 0x000000070007d211 */ /* 0x000fe400000f14ff */
[----:B-1----:R-:W-:-:S03]  /*0220*/  @!P6 LEA R2, P0, R11, R2, 0x2 ;  /* 0x000000020b02e211 */ /* 0x002fc600078010ff */
[----:B---3--:R0:W3:Y:S01]  /*0230*/  @!P5 LDG.E R6, desc[UR8][R6.64] ;  /* 0x000000080606d981 */ /* 0x0080e2000c1e1900 */
[----:B------:R-:W-:Y:S02]  /*0240*/  @!P6 LEA.HI.X R3, R11, R3, RZ, 0x2, P0 ;  /* 0x000000030b03e211 */ /* 0x000fe400000f14ff */
[----:B------:R-:W-:Y:S02]  /*0250*/  ISETP.NE.AND P0, PT, R19, RZ, PT ;  /* 0x000000ff1300720c */ /* 0x000fe40003f05270 */
[C---:B--2---:R-:W-:Y:S02]  /*0260*/  @!P2 LEA R8, P1, R10.reuse, R8, 0x2 ;  /* 0x000000080a08a211 */ /* 0x044fe400078210ff */
[----:B------:R-:W2:Y:S02]  /*0270*/  @!P6 LDG.E R3, desc[UR8][R2.64] ;  /* 0x000000080203e981 */ /* 0x000ea4000c1e1900 */
[----:B------:R-:W-:Y:S02]  /*0280*/  @!P2 LEA.HI.X R9, R10, R9, RZ, 0x2, P1 ;  /* 0x000000090a09a211 */ /* 0x000fe400008f14ff */
[----:B----4-:R-:W-:-:S05]  /*0290*/  @!P4 LEA R4, P1, R12, R4, 0x2 ;  /* 0x000000040c04c211 */ /* 0x010fca00078210ff */
[----:B------:R-:W4:Y:S01]  /*02a0*/  @!P0 LDG.E R8, desc[UR8][R8.64] ;  /* 0x0000000808088981 */ /* 0x000f22000c1e1900 */
[----:B------:R-:W-:-:S05]  /*02b0*/  @!P4 LEA.HI.X R5, R12, R5, RZ, 0x2, P1 ;  /* 0x000000050c05c211 */ /* 0x000fca00008f14ff */
[----:B------:R1:W5:Y:S01]  /*02c0*/  @!P4 LDG.E R24, desc[UR8][R4.64] ;  /* 0x000000080418c981 */ /* 0x000362000c1e1900 */
[----:B------:R-:W-:Y:S01]  /*02d0*/  IMAD.IADD R22, R21, 0x1, R16 ;  /* 0x0000000115167824 */ /* 0x000fe200078e0210 */
[----:B------:R-:W-:-:S03]  /*02e0*/  ISETP.GT.U32.AND P2, PT, R15, 0xf, PT ;  /* 0x0000000f0f00780c */ /* 0x000fc60003f44070 */
[----:B0-----:R-:W-:Y:S01]  /*02f0*/  IMAD R7, R13, 0x4, R22 ;  /* 0x000000040d077824 */ /* 0x001fe200078e0216 */
[----:B------:R-:W-:-:S03]  /*0300*/  LEA R26, R17, R26, 0x18 ;  /* 0x0000001a111a7211 */ /* 0x000fc600078ec0ff */
[----:B-1----:R-:W-:Y:S02]  /*0310*/  IMAD R4, R13, 0x4, R7 ;  /* 0x000000040d047824 */ /* 0x002fe400078e0207 */
[----:B------:R-:W-:Y:S02]  /*0320*/  VIADD R5, R21, 0x1 ;  /* 0x0000000115057836 */ /* 0x000fe40000000000 */
[----:B------:R-:W-:Y:S02]  /*0330*/  IMAD R13, R13, 0x4, R4 ;  /* 0x000000040d0d7824 */ /* 0x000fe400078e0204 */
[C---:B------:R-:W-:Y:S01]  /*0340*/  IMAD.IADD R26, R21.reuse, 0x1, R26 ;  /* 0x00000001151a7824 */ /* 0x040fe200078e021a */
[----:B------:R-:W-:Y:S02]  /*0350*/  P2R R2, PR, RZ, 0x4 ;  /* 0x00000004ff027803 */ /* 0x000fe40000000000 */
[----:B------:R-:W-:-:S04]  /*0360*/  ISETP.GE.U32.AND P3, PT, R21, UR10, PT ;  /* 0x0000000a15007c0c */ /* 0x000fc8000bf66070 */
[----:B------:R-:W-:Y:S02]  /*0370*/  P2R R9, PR, RZ, 0x8 ;  /* 0x00000008ff097803 */ /* 0x000fe40000000000 */
[----:B------:R-:W-:Y:S01]  /*0380*/  ISETP.GE.U32.AND.EX P3, PT, RZ, UR11, PT, P3 ;  /* 0x0000000bff007c0c */ /* 0x000fe2000bf66130 */
[----:B------:R-:W-:Y:S01]  /*0390*/  IMAD R2, R15, 0xc, R22 ;  /* 0x0000000c0f027824 */ /* 0x000fe200078e0216 */
[----:B------:R-:W-:Y:S01]  /*03a0*/  BSSY.RECONVERGENT B0, `(.L_x_1) ;  /* 0x000001f000007945 */ /* 0x000fe20003800200 */
[----:B---3--:R0:W-:Y:S04]  /*03b0*/  @!P5 STS [R22], R6 ;  /* 0x000000061600d388 */ /* 0x0081e80000000800 */
[----:B----4-:R1:W-:Y:S01]  /*03c0*/  @!P0 STS [R7], R8 ;  /* 0x0000000807008388 */ /* 0x0103e20000000800 */
[----:B------:R-:W-:Y:S01]  /*03d0*/  ISETP.GE.U32.AND P0, PT, R5, UR10, PT ;  /* 0x0000000a05007c0c */ /* 0x000fe2000bf06070 */
[----:B------:R-:W-:-:S02]  /*03e0*/  VIADD R5, R21, 0x2 ;  /* 0x0000000215057836 */ /* 0x000fc40000000000 */
[----:B--2---:R-:W-:Y:S04]  /*03f0*/  @!P6 STS [R4], R3 ;  /* 0x000000030400e388 */ /* 0x004fe80000000800 */
[----:B-----5:R-:W-:Y:S04]  /*0400*/  @!P4 STS [R13], R24 ;  /* 0x000000180d00c388 */ /* 0x020fe80000000800 */
[----:B------:R-:W-:Y:S01]  /*0410*/  @!P2 STS [R26], RZ ;  /* 0x000000ff1a00a388 */ /* 0x000fe20000000800 */
[----:B0-----:R-:W-:Y:S01]  /*0420*/  P2R R6, PR, RZ, 0x1 ;  /* 0x00000001ff067803 */ /* 0x001fe20000000000 */
[----:B------:R-:W-:Y:S01]  /*0430*/  BAR.SYNC.DEFER_BLOCKING 0x0 ;  /* 0x0000000000007b1d */ /* 0x000fe20000010000 */
[----:B------:R-:W-:Y:S01]  /*0440*/  ISETP.GE.U32.AND.EX P2, PT, RZ, UR11, PT, P0 ;  /* 0x0000000bff007c0c */ /* 0x000fe2000bf46100 */
[----:B------:R-:W-:Y:S01]  /*0450*/  VIADD R21, R21, 0x3 ;  /* 0x0000000315157836 */ /* 0x000fe20000000000 */
[----:B------:R-:W-:-:S04]  /*0460*/  ISETP.GE.U32.AND P0, PT, R5, UR10, PT ;  /* 0x0000000a05007c0c */ /* 0x000fc8000bf06070 */
[----:B-1----:R-:W-:Y:S02]  /*0470*/  P2R R7, PR, RZ, 0x1 ;  /* 0x00000001ff077803 */ /* 0x002fe40000000000 */
[----:B------:R-:W-:Y:S02]  /*0480*/  ISETP.GE.U32.AND.EX P1, PT, RZ, UR11, PT, P0 ;  /* 0x0000000bff007c0c */ /* 0x000fe4000bf26100 */
[----:B------:R-:W-:-:S04]  /*0490*/  ISETP.GE.U32.AND P0, PT, R21, UR10, PT ;  /* 0x0000000a15007c0c */ /* 0x000fc8000bf06070 */
[----:B------:R-:W-:Y:S02]  /*04a0*/  P2R R8, PR, RZ, 0x1 ;  /* 0x00000001ff087803 */ /* 0x000fe40000000000 */
[----:B------:R-:W-:Y:S01]  /*04b0*/  ISETP.GE.U32.AND.EX P0, PT, RZ, UR11, PT, P0 ;  /* 0x0000000bff007c0c */ /* 0x000fe2000bf06100 */
[----:B------:R-:W-:Y:S04]  /*04c0*/  @!P3 LDS R14, [R2] ;  /* 0x00000000020eb984 */ /* 0x000fe80000000800 */
[----:B------:R-:W-:Y:S04]  /*04d0*/  @!P2 LDS R14, [R2+0x4] ;  /* 0x00000400020ea984 */ /* 0x000fe80000000800 */
[----:B------:R-:W-:Y:S04]  /*04e0*/  @!P1 LDS R14, [R2+0x8] ;  /* 0x00000800020e9984 */ /* 0x000fe80000000800 */
[----:B------:R-:W0:Y:S04]  /*04f0*/  @!P0 LDS R14, [R2+0xc] ;  /* 0x00000c00020e8984 */ /* 0x000e280000000800 */
[----:B------:R1:W-:Y:S01]  /*0500*/  STS.64 [R16+0x1040], RZ ;  /* 0x001040ff10007388 */ /* 0x0003e20000000a00 */
[----:B0-----:R-:W-:-:S04]  /*0510*/  SHF.R.U32.HI R3, RZ, UR5, R14 ;  /* 0x00000005ff037c19 */ /* 0x001fc8000801160e */
[----:B------:R-:W-:Y:S01]  /*0520*/  LOP3.LUT R3, R3, 0x1, RZ, 0xc0, !PT ;  /* 0x0000000103037812 */ /* 0x000fe200078ec0ff */
[----:B------:R-:W-:Y:S03]  /*0530*/  BAR.SYNC.DEFER_BLOCKING 0x0 ;  /* 0x0000000000007b1d */ /* 0x000fe60000010000 */
[----:B------:R-:W-:-:S13]  /*0540*/  ISETP.EQ.U32.OR P6, PT, R3, 0x1, P3 ;  /* 0x000000010300780c */ /* 0x000fda0001fc2470 */
[----:B-1----:R-:W-:Y:S05]  /*0550*/  @P6 BRA `(.L_x_2) ;  /* 0x00000000000c6947 */ /* 0x002fea0003800000 */
[----:B------:R-:W-:-:S05]  /*0560*/  VIADD R4, R18, 0x1044 ;  /* 0x0000104412047836 */ /* 0x000fca0000000000 */
[----:B------:R-:W-:-:S05]  /*0570*/  LEA R4, R17, R4, 0x18 ;  /* 0x0000000411047211 */ /* 0x000fca00078ec0ff */
[----:B------:R0:W-:Y:S02]  /*0580*/  ATOMS.POPC.INC.32 RZ, [R4+URZ] ;  /* 0x0000000004ff7f8c */ /* 0x0001e4000d8000ff */
.L_x_2:
[----:B------:R-:W-:Y:S05]  /*0590*/  BSYNC.RECONVERGENT B0 ;  /* 0x0000000000007941 */ /* 0x000fea0003800200 */
.L_x_1:
[----:B------:R-:W-:Y:S04]  /*05a0*/  BSSY.RECONVERGENT B0, `(.L_x_3) ;  /* 0x0000005000007945 */ /* 0x000fe80003800200 */
[----:B------:R-:W-:Y:S05]  /*05b0*/  @P2 BRA `(.L_x_4) ;  /* 0x00000000000c2947 */ /* 0x000fea0003800000 */
[----:B0-----:R-:W-:-:S05]  /*05c0*/  VIADD R4, R18, 0x1044 ;  /* 0x0000104412047836 */ /* 0x001fca0000000000 */
[----:B------:R-:W-:-:S05]  /*05d0*/  LEA R4, R17, R4, 0x18 ;  /* 0x0000000411047211 */ /* 0x000fca00078ec0ff */
[----:B------:R1:W-:Y:S02]  /*05e0*/  ATOMS.POPC.INC.32 RZ, [R4+URZ] ;  /* 0x0000000004ff7f8c */ /* 0x0003e4000d8000ff */
.L_x_4:
[----:B------:R-:W-:Y:S05]  /*05f0*/  BSYNC.RECONVERGENT B0 ;  /* 0x0000000000007941 */ /* 0x000fea0003800200 */
.L_x_3:
[----:B------:R-:W-:Y:S04]  /*0600*/  BSSY.RECONVERGENT B0, `(.L_x_5) ;  /* 0x0000005000007945 */ /* 0x000fe80003800200 */
[----:B------:R-:W-:Y:S05]  /*0610*/  @P1 BRA `(.L_x_6) ;  /* 0x00000000000c1947 */ /* 0x000fea0003800000 */
[----:B01----:R-:W-:-:S05]  /*0620*/  VIADD R4, R18, 0x1044 ;  /* 0x0000104412047836 */ /* 0x003fca0000000000 */
[----:B------:R-:W-:-:S05]  /*0630*/  LEA R4, R17, R4, 0x18 ;  /* 0x0000000411047211 */ /* 0x000fca00078ec0ff */
[----:B------:R2:W-:Y:S02]  /*0640*/  ATOMS.POPC.INC.32 RZ, [R4+URZ] ;  /* 0x0000000004ff7f8c */ /* 0x0005e4000d8000ff */
.L_x_6:
[----:B------:R-:W-:Y:S05]  /*0650*/  BSYNC.RECONVERGENT B0 ;  /* 0x0000000000007941 */ /* 0x000fea0003800200 */
.L_x_5:
[----:B------:R-:W-:Y:S04]  /*0660*/  BSSY.RECONVERGENT B0, `(.L_x_7) ;  /* 0x0000005000007945 */ /* 0x000fe80003800200 */
[----:B------:R-:W-:Y:S05]  /*0670*/  @P0 BRA `(.L_x_8) ;  /* 0x00000000000c0947 */ /* 0x000fea0003800000 */
[----:B012---:R-:W-:-:S05]  /*0680*/  VIADD R4, R18, 0x1044 ;  /* 0x0000104412047836 */ /* 0x007fca0000000000 */
[----:B------:R-:W-:-:S05]  /*0690*/  LEA R4, R17, R4, 0x18 ;  /* 0x0000000411047211 */ /* 0x000fca00078ec0ff */
[----:B------:R3:W-:Y:S02]  /*06a0*/  ATOMS.POPC.INC.32 RZ, [R4+URZ] ;  /* 0x0000000004ff7f8c */ /* 0x0007e4000d8000ff */
.L_x_8:
[----:B------:R-:W-:Y:S05]  /*06b0*/  BSYNC.RECONVERGENT B0 ;  /* 0x0000000000007941 */ /* 0x000fea0003800200 */
.L_x_7:
[----:B------:R-:W-:Y:S01]  /*06c0*/  BAR.SYNC.DEFER_BLOCKING 0x0 ;  /* 0x0000000000007b1d */ /* 0x000fe20000010000 */
[----:B------:R-:W-:-:S04]  /*06d0*/  ISETP.NE.U32.AND P6, PT, R3, 0x1, PT ;  /* 0x000000010300780c */ /* 0x000fc80003fc5070 */
[----:B------:R-:W-:Y:S01]  /*06e0*/  P2R R3, PR, RZ, 0x40 ;  /* 0x00000040ff037803 */ /* 0x000fe20000000000 */
[----:B------:R-:W-:Y:S04]  /*06f0*/  BSSY.RECONVERGENT B0, `(.L_x_9) ;  /* 0x000000a000007945 */ /* 0x000fe80003800200 */
[----:B------:R-:W-:Y:S05]  /*0700*/  @P3 BRA `(.L_x_10) ;  /* 0x0000000000203947 */ /* 0x000fea0003800000 */
[C---:B0123--:R-:W-:Y:S02]  /*0710*/  VIADD R4, R18.reuse, 0x1040 ;  /* 0x0000104012047836 */ /* 0x04ffe40000000000 */
[----:B------:R-:W-:Y:S02]  /*0720*/  VIADD R22, R18, 0x1044 ;  /* 0x0000104412167836 */ /* 0x000fe40000000000 */
[----:B------:R-:W-:Y:S01]  /*0730*/  IMAD.MOV.U32 R5, RZ, RZ, 0x1 ;  /* 0x00000001ff057424 */ /* 0x000fe200078e00ff */
[C---:B------:R-:W-:Y:S02]  /*0740*/  LEA R4, R17.reuse, R4, 0x18 ;  /* 0x0000000411047211 */ /* 0x040fe400078ec0ff */
[----:B------:R-:W-:-:S05]  /*0750*/  @!P6 LEA R4, R17, R22, 0x18 ;  /* 0x000000161104e211 */ /* 0x000fca00078ec0ff */
[----:B------:R-:W0:Y:S02]  /*0760*/  ATOMS.ADD R3, [R4], R5 ;  /* 0x000000050403738c */ /* 0x000e240000000000 */
[----:B0-----:R-:W-:-:S05]  /*0770*/  IMAD R3, R3, 0x4, R16 ;  /* 0x0000000403037824 */ /* 0x001fca00078e0210 */
[----:B------:R4:W-:Y:S02]  /*0780*/  STS [R3], R14 ;  /* 0x0000000e03007388 */ /* 0x0009e40000000800 */
.L_x_10:
[----:B------:R-:W-:Y:S05]  /*0790*/  BSYNC.RECONVERGENT B0 ;  /* 0x0000000000007941 */ /* 0x000fea0003800200 */
.L_x_9:
[----:B------:R-:W-:Y:S04]  /*07a0*/  BSSY.RECONVERGENT B0, `(.L_x_11) ;  /* 0x0000005000007945 */ /* 0x000fe80003800200 */
[----:B------:R-:W-:Y:S05]  /*07b0*/  @P2 BRA `(.L_x_12) ;  /* 0x00000000000c2947 */ /* 0x000fea0003800000 */
[----:B0123--:R-:W-:-:S05]  /*07c0*/  VIADD R4, R18, 0x1040 ;  /* 0x0000104012047836 */ /* 0x00ffca0000000000 */
[----:B------:R-:W-:-:S05]  /*07d0*/  LEA R4, R17, R4, 0x18 ;  /* 0x0000000411047211 */ /* 0x000fca00078ec0ff */
[----:B------:R0:W-:Y:S02]  /*07e0*/  ATOMS.POPC.INC.32 RZ, [R4+URZ] ;  /* 0x0000000004ff7f8c */ /* 0x0001e4000d8000ff */
.L_x_12:
[----:B------:R-:W-:Y:S05]  /*07f0*/  BSYNC.RECONVERGENT B0 ;  /* 0x0000000000007941 */ /* 0x000fea0003800200 */
.L_x_11:
[----:B------:R-:W-:Y:S04]  /*0800*/  BSSY.RECONVERGENT B0, `(.L_x_13) ;  /* 0x0000005000007945 */ /* 0x000fe80003800200 */
[----:B------:R-:W-:Y:S05]  /*0810*/  @P1 BRA `(.L_x_14) ;  /* 0x00000000000c1947 */ /* 0x000fea0003800000 */
[----:B0123--:R-:W-:-:S05]  /*0820*/  VIADD R4, R18, 0x1040 ;  /* 0x0000104012047836 */ /* 0x00ffca0000000000 */
[----:B------:R-:W-:-:S05]  /*0830*/  LEA R4, R17, R4, 0x18 ;  /* 0x0000000411047211 */ /* 0x000fca00078ec0ff */
[----:B------:R0:W-:Y:S02]  /*0840*/  ATOMS.POPC.INC.32 RZ, [R4+URZ] ;  /* 0x0000000004ff7f8c */ /* 0x0001e4000d8000ff */
.L_x_14:
[----:B------:R-:W-:Y:S05]  /*0850*/  BSYNC.RECONVERGENT B0 ;  /* 0x0000000000007941 */ /* 0x000fea0003800200 */
.L_x_13:
[----:B------:R-:W-:Y:S04]  /*0860*/  BSSY.RECONVERGENT B0, `(.L_x_15) ;  /* 0x0000005000007945 */ /* 0x000fe80003800200 */
[----:B------:R-:W-:Y:S05]  /*0870*/  @P0 BRA `(.L_x_16) ;  /* 0x00000000000c0947 */ /* 0x000fea0003800000 */
[----:B0123--:R-:W-:-:S05]  /*0880*/  VIADD R4, R18, 0x1040 ;  /* 0x0000104012047836 */ /* 0x00ffca0000000000 */
[----:B------:R-:W-:-:S05]  /*0890*/  LEA R4, R17, R4, 0x18 ;  /* 0x0000000411047211 */ /* 0x000fca00078ec0ff */
[----:B------:R0:W-:Y:S02]  /*08a0*/  ATOMS.POPC.INC.32 RZ, [R4+URZ] ;  /* 0x0000000004ff7f8c */ /* 0x0001e4000d8000ff */
.L_x_16:
[----:B------:R-:W-:Y:S05]  /*08b0*/  BSYNC.RECONVERGENT B0 ;  /* 0x0000000000007941 */ /* 0x000fea0003800200 */
.L_x_15:
[----:B------:R-:W-:Y:S01]  /*08c0*/  UMOV UR4, 0x2 ;  /* 0x0000000200047882 */ /* 0x000fe20000000000 */
[----:B------:R-:W-:Y:S01]  /*08d0*/  P2R R5, PR, RZ, 0x10 ;  /* 0x00000010ff057803 */ /* 0x000fe20000000000 */
[----:B------:R-:W-:Y:S01]  /*08e0*/  USHF.L.U32 UR4, UR4, UR5, URZ ;  /* 0x0000000504047299 */ /* 0x000fe200080006ff */
[----:B------:R-:W-:Y:S01]  /*08f0*/  ISETP.NE.AND P4, PT, R9, RZ, PT ;  /* 0x000000ff0900720c */ /* 0x000fe20003f85270 */
[----:B----4-:R4:W4:Y:S01]  /*0900*/  @!P3 LDS R3, [R2] ;  /* 0x000000000203b984 */ /* 0x0109220000000800 */
[----:B------:R-:W-:Y:S03]  /*0910*/  BSSY.RECONVERGENT B0, `(.L_x_17) ;  /* 0x000000d000007945 */ /* 0x000fe60003800200 */
[----:B0123--:R-:W-:Y:S01]  /*0920*/  LOP3.LUT P6, R4, R14, UR4, RZ, 0xc0, !PT ;  /* 0x000000040e047c12 */ /* 0x00ffe2000f8cc0ff */
[----:B------:R0:W1:Y:S03]  /*0930*/  @!P2 LDS R3, [R2+0x4] ;  /* 0x000004000203a984 */ /* 0x0000660000000800 */
[----:B------:R-:W-:Y:S01]  /*0940*/  ISETP.GE.U32.OR.EX P6, PT, RZ, UR11, P6, P4 ;  /* 0x0000000bff007c0c */ /* 0x000fe2000b7c6540 */
[----:B------:R0:W2:Y:S01]  /*0950*/  @!P1 LDS R3, [R2+0x8] ;  /* 0x0000080002039984 */ /* 0x0000a20000000800 */
[----:B------:R-:W-:-:S03]  /*0960*/  ISETP.NE.AND P4, PT, R5, RZ, PT ;  /* 0x000000ff0500720c */ /* 0x000fc60003f85270 */
[----:B------:R0:W3:Y:S04]  /*0970*/  @!P0 LDS R3, [R2+0xc] ;  /* 0x00000c0002038984 */ /* 0x0000e80000000800 */
[----:B------:R0:W-:Y:S01]  /*0980*/  STS.64 [R16+0x1040], RZ ;  /* 0x001040ff10007388 */ /* 0x0001e20000000a00 */
[----:B------:R-:W-:Y:S06]  /*0990*/  BAR.SYNC.DEFER_BLOCKING 0x0 ;  /* 0x0000000000007b1d */ /* 0x000fec0000010000 */
[----:B------:R-:W-:Y:S05]  /*09a0*/  @P6 BRA `(.L_x_18) ;  /* 0x00000000000c6947 */ /* 0x000fea0003800000 */
[----:B------:R-:W-:-:S05]  /*09b0*/  VIADD R22, R18, 0x1044 ;  /* 0x0000104412167836 */ /* 0x000fca0000000000 */
[----:B------:R-:W-:-:S05]  /*09c0*/  LEA R22, R17, R22, 0x18 ;  /* 0x0000001611167211 */ /* 0x000fca00078ec0ff */
[----:B------:R0:W-:Y:S02]  /*09d0*/  ATOMS.POPC.INC.32 RZ, [R22+URZ] ;  /* 0x0000000016ff7f8c */ /* 0x0001e4000d8000ff */
.L_x_18:
[----:B------:R-:W-:Y:S05]  /*09e0*/  BSYNC.RECONVERGENT B0 ;  /* 0x0000000000007941 */ /* 0x000fea0003800200 */
.L_x_17:
[----:B------:R-:W-:Y:S01]  /*09f0*/  P2R R5, PR, RZ, 0x1 ;  /* 0x00000001ff057803 */ /* 0x000fe20000000000 */
[----:B------:R-:W-:Y:S01]  /*0a00*/  BSSY.RECONVERGENT B0, `(.L_x_19) ;  /* 0x0000009000007945 */ /* 0x000fe20003800200 */
[----:B------:R-:W-:Y:S02]  /*0a10*/  ISETP.NE.AND P0, PT, R6, RZ, PT ;  /* 0x000000ff0600720c */ /* 0x000fe40003f05270 */
[----:B-1234-:R-:W-:-:S04]  /*0a20*/  LOP3.LUT P6, R21, R3, UR4, RZ, 0xc0, !PT ;  /* 0x0000000403157c12 */ /* 0x01efc8000f8cc0ff */
[----:B------:R-:W-:Y:S02]  /*0a30*/  ISETP.GE.U32.OR.EX P6, PT, RZ, UR11, P6, P0 ;  /* 0x0000000bff007c0c */ /* 0x000fe4000b7c6500 */
[----:B------:R-:W-:-:S11]  /*0a40*/  ISETP.NE.AND P0, PT, R5, RZ, PT ;  /* 0x000000ff0500720c */ /* 0x000fd60003f05270 */
[----:B------:R-:W-:Y:S05]  /*0a50*/  @P6 BRA `(.L_x_20) ;  /* 0x00000000000c6947 */ /* 0x000fea0003800000 */
[----:B0-----:R-:W-:-:S05]  /*0a60*/  VIADD R22, R18, 0x1044 ;  /* 0x0000104412167836 */ /* 0x001fca0000000000 */
[----:B------:R-:W-:-:S05]  /*0a70*/  LEA R22, R17, R22, 0x18 ;  /* 0x0000001611167211 */ /* 0x000fca00078ec0ff */
[----:B------:R1:W-:Y:S02]  /*0a80*/  ATOMS.POPC.INC.32 RZ, [R22+URZ] ;  /* 0x0000000016ff7f8c */ /* 0x0003e4000d8000ff */
.L_x_20:
[----:B------:R-:W-:Y:S05]  /*0a90*/  BSYNC.RECONVERGENT B0 ;  /* 0x0000000000007941 */ /* 0x000fea0003800200 */
.L_x_19:
[----:B------:R-:W-:Y:S04]  /*0aa0*/  BSSY.RECONVERGENT B0, `(.L_x_21) ;  /* 0x0000005000007945 */ /* 0x000fe80003800200 */
[----:B------:R-:W-:Y:S05]  /*0ab0*/  @P1 BRA `(.L_x_22) ;  /* 0x00000000000c1947 */ /* 0x000fea0003800000 */
[----:B01----:R-:W-:-:S05]  /*0ac0*/  VIADD R22, R18, 0x1044 ;  /* 0x0000104412167836 */ /* 0x003fca0000000000 */
[----:B------:R-:W-:-:S05]  /*0ad0*/  LEA R22, R17, R22, 0x18 ;  /* 0x0000001611167211 */ /* 0x000fca00078ec0ff */
[----:B------:R2:W-:Y:S02]  /*0ae0*/  ATOMS.POPC.INC.32 RZ, [R22+URZ] ;  /* 0x0000000016ff7f8c */ /* 0x0005e4000d8000ff */
.L_x_22:
[----:B------:R-:W-:Y:S05]  /*0af0*/  BSYNC.RECONVERGENT B0 ;  /* 0x0000000000007941 */ /* 0x000fea0003800200 */
.L_x_21:
[----:B------:R-:W-:Y:S04]  /*0b00*/  BSSY.RECONVERGENT B0, `(.L_x_23) ;  /* 0x0000005000007945 */ /* 0x000fe80003800200 */
[----:B------:R-:W-:Y:S05]  /*0b10*/  @P0 BRA `(.L_x_24) ;  /* 0x00000000000c0947 */ /* 0x000fea0003800000 */
[----:B012---:R-:W-:-:S05]  /*0b20*/  VIADD R22, R18, 0x1044 ;  /* 0x0000104412167836 */ /* 0x007fca0000000000 */
[----:B------:R-:W-:-:S05]  /*0b30*/  LEA R22, R17, R22, 0x18 ;  /* 0x0000001611167211 */ /* 0x000fca00078ec0ff */
[----:B------:R3:W-:Y:S02]  /*0b40*/  ATOMS.POPC.INC.32 RZ, [R22+URZ] ;  /* 0x0000000016ff7f8c */ /* 0x0007e4000d8000ff */
.L_x_24:
[----:B------:R-:W-:Y:S05]  /*0b50*/  BSYNC.RECONVERGENT B0 ;  /* 0x0000000000007941 */ /* 0x000fea0003800200 */
.L_x_23:
[----:B------:R-:W-:Y:S06]  /*0b60*/  BAR.SYNC.DEFER_BLOCKING 0x0 ;  /* 0x0000000000007b1d */ /* 0x000fec0000010000 */
[----:B------:R-:W-:Y:S04]  /*0b70*/  BSSY.RECONVERGENT B0, `(.L_x_25) ;  /* 0x000000b000007945 */ /* 0x000fe80003800200 */
[----:B------:R-:W-:Y:S05]  /*0b80*/  @P3 BRA `(.L_x_26) ;  /* 0x0000000000243947 */ /* 0x000fea0003800000 */
[----:B------:R-:W-:Y:S01]  /*0b90*/  ISETP.NE.AND P6, PT, R4, RZ, PT ;  /* 0x000000ff0400720c */ /* 0x000fe20003fc5270 */
[C---:B0123--:R-:W-:Y:S02]  /*0ba0*/  VIADD R22, R18.reuse, 0x1044 ;  /* 0x0000104412167836 */ /* 0x04ffe40000000000 */
[----:B------:R-:W-:Y:S02]  /*0bb0*/  VIADD R24, R18, 0x1040 ;  /* 0x0000104012187836 */ /* 0x000fe40000000000 */
[----:B------:R-:W-:Y:S01]  /*0bc0*/  IMAD.MOV.U32 R4, RZ, RZ, 0x1 ;  /* 0x00000001ff047424 */ /* 0x000fe200078e00ff */
[----:B------:R-:W-:-:S07]  /*0bd0*/  LEA R5, R17, R22, 0x18 ;  /* 0x0000001611057211 */ /* 0x000fce00078ec0ff */
[----:B------:R-:W-:-:S06]  /*0be0*/  @!P6 LEA R5, R17, R24, 0x18 ;  /* 0x000000181105e211 */ /* 0x000fcc00078ec0ff */
[----:B------:R-:W0:Y:S02]  /*0bf0*/  ATOMS.ADD R5, [R5], R4 ;  /* 0x000000040505738c */ /* 0x000e240000000000 */
[----:B0-----:R-:W-:-:S05]  /*0c00*/  IMAD R13, R5, 0x4, R16 ;  /* 0x00000004050d7824 */ /* 0x001fca00078e0210 */
[----:B------:R4:W-:Y:S02]  /*0c10*/  STS [R13], R14 ;  /* 0x0000000e0d007388 */ /* 0x0009e40000000800 */
.L_x_26:
[----:B------:R-:W-:Y:S05]  /*0c20*/  BSYNC.RECONVERGENT B0 ;  /* 0x0000000000007941 */ /* 0x000fea0003800200 */
.L_x_25:
[----:B------:R-:W-:Y:S04]  /*0c30*/  BSSY.RECONVERGENT B0, `(.L_x_27) ;  /* 0x000000b000007945 */ /* 0x000fe80003800200 */
[----:B------:R-:W-:Y:S05]  /*0c40*/  @P2 BRA `(.L_x_28) ;  /* 0x0000000000242947 */ /* 0x000fea0003800000 */
[----:B------:R-:W-:Y:S01]  /*0c50*/  ISETP.NE.AND P6, PT, R21, RZ, PT ;  /* 0x000000ff1500720c */ /* 0x000fe20003fc5270 */
[C---:B------:R-:W-:Y:S02]  /*0c60*/  VIADD R4, R18.reuse, 0x1044 ;  /* 0x0000104412047836 */ /* 0x040fe40000000000 */
[----:B0123--:R-:W-:Y:S02]  /*0c70*/  VIADD R22, R18, 0x1040 ;  /* 0x0000104012167836 */ /* 0x00ffe40000000000 */
[----:B------:R-:W-:Y:S01]  /*0c80*/  IMAD.MOV.U32 R5, RZ, RZ, 0x1 ;  /* 0x00000001ff057424 */ /* 0x000fe200078e00ff */
[----:B------:R-:W-:-:S07]  /*0c90*/  LEA R4, R17, R4, 0x18 ;  /* 0x0000000411047211 */ /* 0x000fce00078ec0ff */
[----:B------:R-:W-:-:S05]  /*0ca0*/  @!P6 LEA R4, R17, R22, 0x18 ;  /* 0x000000161104e211 */ /* 0x000fca00078ec0ff */
[----:B------:R-:W0:Y:S02]  /*0cb0*/  ATOMS.ADD R5, [R4], R5 ;  /* 0x000000050405738c */ /* 0x000e240000000000 */
[----:B0-----:R-:W-:-:S05]  /*0cc0*/  IMAD R22, R5, 0x4, R16 ;  /* 0x0000000405167824 */ /* 0x001fca00078e0210 */
[----:B------:R0:W-:Y:S02]  /*0cd0*/  STS [R22], R3 ;  /* 0x0000000316007388 */ /* 0x0001e40000000800 */
.L_x_28:
[----:B------:R-:W-:Y:S05]  /*0ce0*/  BSYNC.RECONVERGENT B0 ;  /* 0x0000000000007941 */ /* 0x000fea0003800200 */
.L_x_27:
[----:B------:R-:W-:Y:S04]  /*0cf0*/  BSSY.RECONVERGENT B0, `(.L_x_29) ;  /* 0x0000005000007945 */ /* 0x000fe80003800200 */
[----:B------:R-:W-:Y:S05]  /*0d00*/  @P1 BRA `(.L_x_30) ;  /* 0x00000000000c1947 */ /* 0x000fea0003800000 */
[----:B------:R-:W-:-:S05]  /*0d10*/  VIADD R4, R18, 0x1040 ;  /* 0x0000104012047836 */ /* 0x000fca0000000000 */
[----:B------:R-:W-:-:S05]  /*0d20*/  LEA R4, R17, R4, 0x18 ;  /* 0x0000000411047211 */ /* 0x000fca00078ec0ff */
[----:B------:R0:W-:Y:S02]  /*0d30*/  ATOMS.POPC.INC.32 RZ, [R4+URZ] ;  /* 0x0000000004ff7f8c */ /* 0x0001e4000d8000ff */
.L_x_30:
[----:B------:R-:W-:Y:S05]  /*0d40*/  BSYNC.RECONVERGENT B0 ;  /* 0x0000000000007941 */ /* 0x000fea0003800200 */
.L_x_29:
[----:B------:R-:W-:Y:S04]  /*0d50*/  BSSY.RECONVERGENT B0, `(.L_x_31) ;  /* 0x0000005000007945 */ /* 0x000fe80003800200 */
[----:B------:R-:W-:Y:S05]  /*0d60*/  @P0 BRA `(.L_x_32) ;  /* 0x00000000000c0947 */ /* 0x000fea0003800000 */
[----:B0-----:R-:W-:-:S05]  /*0d70*/  VIADD R4, R18, 0x1040 ;  /* 0x0000104012047836 */ /* 0x001fca0000000000 */
[----:B------:R-:W-:-:S05]  /*0d80*/  LEA R4, R17, R4, 0x18 ;  /* 0x0000000411047211 */ /* 0x000fca00078ec0ff */
[----:B------:R0:W-:Y:S02]  /*0d90*/  ATOMS.POPC.INC.32 RZ, [R4+URZ] ;  /* 0x0000000004ff7f8c */ /* 0x0001e4000d8000ff */
.L_x_32:
[----:B------:R-:W-:Y:S05]  /*0da0*/  BSYNC.RECONVERGENT B0 ;  /* 0x0000000000007941 */ /* 0x000fea0003800200 */
.L_x_31:
[----:B------:R-:W-:Y:S01]  /*0db0*/  UMOV UR4, 0x4 ;  /* 0x0000000400047882 */ /* 0x000fe20000000000 */
[----:B----4-:R-:W-:Y:S01]  /*0dc0*/  P2R R13, PR, RZ, 0x10 ;  /* 0x00000010ff0d7803 */ /* 0x010fe20000000000 */
[----:B------:R-:W-:Y:S01]  /*0dd0*/  USHF.L.U32 UR4, UR4, UR5, URZ ;  /* 0x0000000504047299 */ /* 0x000fe200080006ff */
[----:B------:R-:W-:Y:S01]  /*0de0*/  ISETP.NE.AND P4, PT, R9, RZ, PT ;  /* 0x000000ff0900720c */ /* 0x000fe20003f85270 */
[----:B0-----:R0:W4:Y:S01]  /*0df0*/  @!P3 LDS R4, [R2] ;  /* 0x000000000204b984 */ /* 0x0011220000000800 */
[----:B------:R-:W-:Y:S03]  /*0e00*/  BSSY.RECONVERGENT B0, `(.L_x_33) ;  /* 0x000000d000007945 */ /* 0x000fe60003800200 */
[----:B------:R-:W-:Y:S01]  /*0e10*/  LOP3.LUT P6, R5, R14, UR4, RZ, 0xc0, !PT ;  /* 0x000000040e057c12 */ /* 0x000fe2000f8cc0ff */
[----:B------:R0:W0:Y:S03]  /*0e20*/  @!P2 LDS R4, [R2+0x4] ;  /* 0x000004000204a984 */ /* 0x0000260000000800 */
[----:B------:R-:W-:Y:S01]  /*0e30*/  ISETP.GE.U32.OR.EX P6, PT, RZ, UR11, P6, P4 ;  /* 0x0000000bff007c0c */ /* 0x000fe2000b7c6540 */
[----:B------:R0:W0:Y:S01]  /*0e40*/  @!P1 LDS R4, [R2+0x8] ;  /* 0x0000080002049984 */ /* 0x0000220000000800 */
[----:B------:R-:W-:-:S03]  /*0e50*/  ISETP.NE.AND P4, PT, R13, RZ, PT ;  /* 0x000000ff0d00720c */ /* 0x000fc60003f85270 */
[----:B------:R0:W0:Y:S04]  /*0e60*/  @!P0 LDS R4, [R2+0xc] ;  /* 0x00000c0002048984 */ /* 0x0000280000000800 */
[----:B------:R0:W-:Y:S01]  /*0e70*/  STS.64 [R16+0x1040], RZ ;  /* 0x001040ff10007388 */ /* 0x0001e20000000a00 */
[----:B------:R-:W-:Y:S06]  /*0e80*/  BAR.SYNC.DEFER_BLOCKING 0x0 ;  /* 0x0000000000007b1d */ /* 0x000fec0000010000 */
[----:B------:R-:W-:Y:S05]  /*0e90*/  @P6 BRA `(.L_x_34) ;  /* 0x00000000000c6947 */ /* 0x000fea0003800000 */
[----:B-123--:R-:W-:-:S05]  /*0ea0*/  VIADD R22, R18, 0x1044 ;  /* 0x0000104412167836 */ /* 0x00efca0000000000 */
[----:B------:R-:W-:-:S05]  /*0eb0*/  LEA R22, R17, R22, 0x18 ;  /* 0x0000001611167211 */ /* 0x000fca00078ec0ff */
[----:B------:R1:W-:Y:S02]  /*0ec0*/  ATOMS.POPC.INC.32 RZ, [R22+URZ] ;  /* 0x0000000016ff7f8c */ /* 0x0003e4000d8000ff */
.L_x_34:
[----:B------:R-:W-:Y:S05]  /*0ed0*/  BSYNC.RECONVERGENT B0 ;  /* 0x0000000000007941 */ /* 0x000fea0003800200 */
.L_x_33:
[----:B------:R-:W-:Y:S01]  /*0ee0*/  P2R R13, PR, RZ, 0x1 ;  /* 0x00000001ff0d7803 */ /* 0x000fe20000000000 */
[----:B------:R-:W-:Y:S01]  /*0ef0*/  BSSY.RECONVERGENT B0, `(.L_x_35) ;  /* 0x0000009000007945 */ /* 0x000fe20003800200 */
[----:B------:R-:W-:Y:S02]  /*0f00*/  ISETP.NE.AND P0, PT, R6, RZ, PT ;  /* 0x000000ff0600720c */ /* 0x000fe40003f05270 */
[----:B------:R-:W-:-:S04]  /*0f10*/  LOP3.LUT P6, R23, R3, UR4, RZ, 0xc0, !PT ;  /* 0x0000000403177c12 */ /* 0x000fc8000f8cc0ff */
[----:B------:R-:W-:Y:S02]  /*0f20*/  ISETP.GE.U32.OR.EX P6, PT, RZ, UR11, P6, P0 ;  /* 0x0000000bff007c0c */ /* 0x000fe4000b7c6500 */
[----:B------:R-:W-:-:S11]  /*0f30*/  ISETP.NE.AND P0, PT, R13, RZ, PT ;  /* 0x000000ff0d00720c */ /* 0x000fd60003f05270 */
[----:B------:R-:W-:Y:S05]  /*0f40*/  @P6 BRA `(.L_x_36) ;  /* 0x00000000000c6947 */ /* 0x000fea0003800000 */
[----:B-123--:R-:W-:-:S05]  /*0f50*/  VIADD R22, R18, 0x1044 ;  /* 0x0000104412167836 */ /* 0x00efca0000000000 */
[----:B------:R-:W-:-:S05]  /*0f60*/  LEA R22, R17, R22, 0x18 ;  /* 0x0000001611167211 */ /* 0x000fca00078ec0ff */
[----:B------:R1:W-:Y:S02]  /*0f70*/  ATOMS.POPC.INC.32 RZ, [R22+URZ] ;  /* 0x0000000016ff7f8c */ /* 0x0003e4000d8000ff */
.L_x_36:
[----:B------:R-:W-:Y:S05]  /*0f80*/  BSYNC.RECONVERGENT B0 ;  /* 0x0000000000007941 */ /* 0x000fea0003800200 */
.L_x_35:
[----:B------:R-:W-:Y:S01]  /*0f90*/  P2R R13, PR, RZ, 0x1 ;  /* 0x00000001ff0d7803 */ /* 0x000fe20000000000 */
[----:B------:R-:W-:Y:S01]  /*0fa0*/  BSSY.RECONVERGENT B0, `(.L_x_37) ;  /* 0x0000009000007945 */ /* 0x000fe20003800200 */
[----:B------:R-:W-:Y:S02]  /*0fb0*/  ISETP.NE.AND P0, PT, R7, RZ, PT ;  /* 0x000000ff0700720c */ /* 0x000fe40003f05270 */
[----:B0---4-:R-:W-:-:S04]  /*0fc0*/  LOP3.LUT P6, R21, R4, UR4, RZ, 0xc0, !PT ;  /* 0x0000000404157c12 */ /* 0x011fc8000f8cc0ff */
[----:B------:R-:W-:Y:S02]  /*0fd0*/  ISETP.GE.U32.OR.EX P6, PT, RZ, UR11, P6, P0 ;  /* 0x0000000bff007c0c */ /* 0x000fe4000b7c6500 */
[----:B------:R-:W-:-:S11]  /*0fe0*/  ISETP.NE.AND P0, PT, R13, RZ, PT ;  /* 0x000000ff0d00720c */ /* 0x000fd60003f05270 */
[----:B------:R-:W-:Y:S05]  /*0ff0*/  @P6 BRA `(.L_x_38) ;  /* 0x00000000000c6947 */ /* 0x000fea0003800000 */
[----:B-123--:R-:W-:-:S05]  /*1000*/  VIADD R22, R18, 0x1044 ;  /* 0x0000104412167836 */ /* 0x00efca0000000000 */
[----:B------:R-:W-:-:S05]  /*1010*/  LEA R22, R17, R22, 0x18 ;  /* 0x0000001611167211 */ /* 0x000fca00078ec0ff */
[----:B------:R0:W-:Y:S02]  /*1020*/  ATOMS.POPC.INC.32 RZ, [R22+URZ] ;  /* 0x0000000016ff7f8c */ /* 0x0001e4000d8000ff */
.L_x_38:
[----:B------:R-:W-:Y:S05]  /*1030*/  BSYNC.RECONVERGENT B0 ;  /* 0x0000000000007941 */ /* 0x000fea0003800200 */
.L_x_37:
[----:B------:R-:W-:Y:S04]  /*1040*/  BSSY.RECONVERGENT B0, `(.L_x_39) ;  /* 0x0000005000007945 */ /* 0x000fe80003800200 */
[----:B------:R-:W-:Y:S05]  /*1050*/  @P0 BRA `(.L_x_40) ;  /* 0x00000000000c0947 */ /* 0x000fea0003800000 */
[----:B0123--:R-:W-:-:S05]  /*1060*/  VIADD R22, R18, 0x1044 ;  /* 0x0000104412167836 */ /* 0x00ffca0000000000 */
[----:B------:R-:W-:-:S05]  /*1070*/  LEA R22, R17, R22, 0x18 ;  /* 0x0000001611167211 */ /* 0x000fca00078ec0ff */
[----:B------:R4:W-:Y:S02]  /*1080*/  ATOMS.POPC.INC.32 RZ, [R22+URZ] ;  /* 0x0000000016ff7f8c */ /* 0x0009e4000d8000ff */
.L_x_40:
[----:B------:R-:W-:Y:S05]  /*1090*/  BSYNC.RECONVERGENT B0 ;  /* 0x0000000000007941 */ /* 0x000fea0003800200 */
.L_x_39:
[----:B------:R-:W-:Y:S06]  /*10a0*/  BAR.SYNC.DEFER_BLOCKING 0x0 ;  /* 0x0000000000007b1d */ /* 0x000fec0000010000 */
[----:B------:R-:W-:Y:S04]  /*10b0*/  BSSY.RECONVERGENT B0, `(.L_x_41) ;  /* 0x000000b000007945 */ /* 0x000fe80003800200 */
[----:B------:R-:W-:Y:S05]  /*10c0*/  @P3 BRA `(.L_x_42) ;  /* 0x0000000000243947 */ /* 0x000fea0003800000 */
[----:B------:R-:W-:Y:S01]  /*10d0*/  ISETP.NE.AND P6, PT, R5, RZ, PT ;  /* 0x000000ff0500720c */ /* 0x000fe20003fc5270 */
[C---:B01234-:R-:W-:Y:S02]  /*10e0*/  VIADD R22, R18.reuse, 0x1044 ;  /* 0x0000104412167836 */ /* 0x05ffe40000000000 */
[----:B------:R-:W-:-:S03]  /*10f0*/  VIADD R24, R18, 0x1040 ;  /* 0x0000104012187836 */ /* 0x000fc60000000000 */
[----:B------:R-:W-:Y:S01]  /*1100*/  LEA R13, R17, R22, 0x18 ;  /* 0x00000016110d7211 */ /* 0x000fe200078ec0ff */
[----:B------:R-:W-:-:S06]  /*1110*/  IMAD.MOV.U32 R22, RZ, RZ, 0x1 ;  /* 0x00000001ff167424 */ /* 0x000fcc00078e00ff */
[----:B------:R-:W-:-:S06]  /*1120*/  @!P6 LEA R13, R17, R24, 0x18 ;  /* 0x00000018110de211 */ /* 0x000fcc00078ec0ff */
[----:B------:R-:W0:Y:S02]  /*1130*/  ATOMS.ADD R13, [R13], R22 ;  /* 0x000000160d0d738c */ /* 0x000e240000000000 */
[----:B0-----:R-:W-:-:S05]  /*1140*/  IMAD R5, R13, 0x4, R16 ;  /* 0x000000040d057824 */ /* 0x001fca00078e0210 */
[----:B------:R0:W-:Y:S02]  /*1150*/  STS [R5], R14 ;  /* 0x0000000e05007388 */ /* 0x0001e40000000800 */
.L_x_42:
[----:B------:R-:W-:Y:S05]  /*1160*/  BSYNC.RECONVERGENT B0 ;  /* 0x0000000000007941 */ /* 0x000fea0003800200 */
.L_x_41:
[----:B------:R-:W-:Y:S04]  /*1170*/  BSSY.RECONVERGENT B0, `(.L_x_43) ;  /* 0x000000b000007945 */ /* 0x000fe80003800200 */
[----:B------:R-:W-:Y:S05]  /*1180*/  @P2 BRA `(.L_x_44) ;  /* 0x0000000000242947 */ /* 0x000fea0003800000 */
[----:B------:R-:W-:Y:S01]  /*1190*/  ISETP.NE.AND P6, PT, R23, RZ, PT ;  /* 0x000000ff1700720c */ /* 0x000fe20003fc5270 */
[C---:B01234-:R-:W-:Y:S02]  /*11a0*/  VIADD R22, R18.reuse, 0x1044 ;  /* 0x0000104412167836 */ /* 0x05ffe40000000000 */
[----:B------:R-:W-:-:S03]  /*11b0*/  VIADD R24, R18, 0x1040 ;  /* 0x0000104012187836 */ /* 0x000fc60000000000 */
[----:B------:R-:W-:-:S07]  /*11c0*/  LEA R5, R17, R22, 0x18 ;  /* 0x0000001611057211 */ /* 0x000fce00078ec0ff */
[----:B------:R-:W-:Y:S01]  /*11d0*/  @!P6 LEA R5, R17, R24, 0x18 ;  /* 0x000000181105e211 */ /* 0x000fe200078ec0ff */
[----:B------:R-:W-:-:S05]  /*11e0*/  IMAD.MOV.U32 R24, RZ, RZ, 0x1 ;  /* 0x00000001ff187424 */ /* 0x000fca00078e00ff */
[----:B------:R-:W0:Y:S02]  /*11f0*/  ATOMS.ADD R5, [R5], R24 ;  /* 0x000000180505738c */ /* 0x000e240000000000 */
[----:B0-----:R-:W-:-:S05]  /*1200*/  IMAD R22, R5, 0x4, R16 ;  /* 0x0000000405167824 */ /* 0x001fca00078e0210 */
[----:B------:R0:W-:Y:S02]  /*1210*/  STS [R22], R3 ;  /* 0x0000000316007388 */ /* 0x0001e40000000800 */
.L_x_44:
[----:B------:R-:W-:Y:S05]  /*1220*/  BSYNC.RECONVERGENT B0 ;  /* 0x0000000000007941 */ /* 0x000fea0003800200 */
.L_x_43:
        /* <DEDUP_REMOVED lines=11> */
.L_x_46:
[----:B------:R-:W-:Y:S05]  /*12e0*/  BSYNC.RECONVERGENT B0 ;  /* 0x0000000000007941 */ /* 0x000fea0003800200 */
.L_x_45:
[----:B------:R-:W-:Y:S04]  /*12f0*/  BSSY.RECONVERGENT B0, `(.L_x_47) ;  /* 0x0000005000007945 */ /* 0x000fe80003800200 */
[----:B------:R-:W-:Y:S05]  /*1300*/  @P0 BRA `(.L_x_48) ;  /* 0x00000000000c0947 */ /* 0x000fea0003800000 */
[----:B01234-:R-:W-:-:S05]  /*1310*/  VIADD R22, R18, 0x1040 ;  /* 0x0000104012167836 */ /* 0x01ffca0000000000 */
[----:B------:R-:W-:-:S05]  /*1320*/  LEA R22, R17, R22, 0x18 ;  /* 0x0000001611167211 */ /* 0x000fca00078ec0ff */
[----:B------:R0:W-:Y:S02]  /*1330*/  ATOMS.POPC.INC.32 RZ, [R22+URZ] ;  /* 0x0000000016ff7f8c */ /* 0x0001e4000d8000ff */
.L_x_48:
[----:B------:R-:W-:Y:S05]  /*1340*/  BSYNC.RECONVERGENT B0 ;  /* 0x0000000000007941 */ /* 0x000fea0003800200 */
.L_x_47:
[----:B------:R-:W-:Y:S01]  /*1350*/  UMOV UR4, 0x8 ;  /* 0x0000000800047882 */ /* 0x000fe20000000000 */
[----:B0-----:R-:W-:Y:S01]  /*1360*/  P2R R5, PR, RZ, 0x2 ;  /* 0x00000002ff057803 */ /* 0x001fe20000000000 */
[----:B------:R-:W-:Y:S01]  /*1370*/  USHF.L.U32 UR4, UR4, UR5, URZ ;  /* 0x0000000504047299 */ /* 0x000fe200080006ff */
[----:B------:R-:W-:Y:S01]  /*1380*/  ISETP.NE.AND P1, PT, R9, RZ, PT ;  /* 0x000000ff0900720c */ /* 0x000fe20003f25270 */
[----:B------:R-:W-:Y:S01]  /*1390*/  BSSY.RECONVERGENT B0, `(.L_x_49) ;  /* 0x0000023000007945 */ /* 0x000fe20003800200 */
[----:B------:R-:W-:Y:S02]  /*13a0*/  P2R R13, PR, RZ, 0x1 ;  /* 0x00000001ff0d7803 */ /* 0x000fe40000000000 */
[----:B------:R-:W-:Y:S02]  /*13b0*/  ISETP.NE.AND P0, PT, R6, RZ, PT ;  /* 0x000000ff0600720c */ /* 0x000fe40003f05270 */
[----:B------:R-:W-:Y:S01]  /*13c0*/  LOP3.LUT P6, R9, R14, UR4, RZ, 0xc0, !PT ;  /* 0x000000040e097c12 */ /* 0x000fe2000f8cc0ff */
[----:B------:R-:W-:Y:S01]  /*13d0*/  @!P3 LDS R6, [R2] ;  /* 0x000000000206b984 */ /* 0x000fe20000000800 */
[----:B-1234-:R-:W-:-:S02]  /*13e0*/  P2R R22, PR, RZ, 0x20 ;  /* 0x00000020ff167803 */ /* 0x01efc40000000000 */
[----:B------:R-:W-:Y:S01]  /*13f0*/  ISETP.GE.U32.OR.EX P6, PT, RZ, UR11, P6, P1 ;  /* 0x0000000bff007c0c */ /* 0x000fe2000b7c6510 */
[----:B------:R-:W-:Y:S01]  /*1400*/  @!P2 LDS R6, [R2+0x4] ;  /* 0x000004000206a984 */ /* 0x000fe20000000800 */
[----:B------:R-:W-:Y:S02]  /*1410*/  ISETP.NE.AND P1, PT, R5, RZ, PT ;  /* 0x000000ff0500720c */ /* 0x000fe40003f25270 */
[----:B------:R-:W-:Y:S02]  /*1420*/  P2R R5, PR, RZ, 0x40 ;  /* 0x00000040ff057803 */ /* 0x000fe40000000000 */
[----:B------:R-:W-:Y:S02]  /*1430*/  LOP3.LUT P6, R21, R3, UR4, RZ, 0xc0, !PT ;  /* 0x0000000403157c12 */ /* 0x000fe4000f8cc0ff */
[----:B------:R-:W-:Y:S02]  /*1440*/  ISETP.NE.AND P5, PT, R7, RZ, PT ;  /* 0x000000ff0700720c */ /* 0x000fe40003fa5270 */
[----:B------:R-:W-:-:S02]  /*1450*/  ISETP.GE.U32.OR.EX P6, PT, RZ, UR11, P6, P0 ;  /* 0x0000000bff007c0c */ /* 0x000fc4000b7c6500 */
[----:B------:R-:W-:Y:S02]  /*1460*/  ISETP.NE.AND P0, PT, R13, RZ, PT ;  /* 0x000000ff0d00720c */ /* 0x000fe40003f05270 */
[----:B------:R-:W-:Y:S01]  /*1470*/  P2R R24, PR, RZ, 0x40 ;  /* 0x00000040ff187803 */ /* 0x000fe20000000000 */
[----:B------:R-:W-:Y:S01]  /*1480*/  @!P1 LDS R6, [R2+0x8] ;  /* 0x0000080002069984 */ /* 0x000fe20000000800 */
[----:B------:R-:W-:Y:S02]  /*1490*/  LOP3.LUT P6, R13, R4, UR4, RZ, 0xc0, !PT ;  /* 0x00000004040d7c12 */ /* 0x000fe4000f8cc0ff */
[----:B------:R-:W-:Y:S02]  /*14a0*/  P2R R23, PR, RZ, 0x10 ;  /* 0x00000010ff177803 */ /* 0x000fe40000000000 */
[----:B------:R-:W-:Y:S02]  /*14b0*/  ISETP.GE.U32.OR.EX P6, PT, RZ, UR11, P6, P5 ;  /* 0x0000000bff007c0c */ /* 0x000fe4000b7c6550 */
[----:B------:R-:W-:-:S02]  /*14c0*/  ISETP.NE.AND P4, PT, R8, RZ, PT ;  /* 0x000000ff0800720c */ /* 0x000fc40003f85270 */
[----:B------:R-:W-:Y:S01]  /*14d0*/  P2R R25, PR, RZ, 0x40 ;  /* 0x00000040ff197803 */ /* 0x000fe20000000000 */
[----:B------:R-:W0:Y:S01]  /*14e0*/  @!P0 LDS R6, [R2+0xc] ;  /* 0x00000c0002068984 */ /* 0x000e220000000800 */
[----:B------:R-:W-:-:S03]  /*14f0*/  ISETP.NE.AND P5, PT, R22, RZ, PT ;  /* 0x000000ff1600720c */ /* 0x000fc60003fa5270 */
[----:B------:R1:W-:Y:S01]  /*1500*/  STS.64 [R16+0x1040], RZ ;  /* 0x001040ff10007388 */ /* 0x0003e20000000a00 */
[----:B------:R-:W-:Y:S01]  /*1510*/  BAR.SYNC.DEFER_BLOCKING 0x0 ;  /* 0x0000000000007b1d */ /* 0x000fe20000010000 */
[----:B0-----:R-:W-:-:S04]  /*1520*/  LOP3.LUT P6, R7, R6, UR4, RZ, 0xc0, !PT ;  /* 0x0000000406077c12 */ /* 0x001fc8000f8cc0ff */
[----:B------:R-:W-:Y:S02]  /*1530*/  ISETP.GE.U32.OR.EX P6, PT, RZ, UR11, P6, P4 ;  /* 0x0000000bff007c0c */ /* 0x000fe4000b7c6540 */
[----:B------:R-:W-:Y:S02]  /*1540*/  ISETP.NE.AND P4, PT, R23, RZ, PT ;  /* 0x000000ff1700720c */ /* 0x000fe40003f85270 */
[----:B------:R-:W-:Y:S02]  /*1550*/  P2R R22, PR, RZ, 0x40 ;  /* 0x00000040ff167803 */ /* 0x000fe40000000000 */
[----:B------:R-:W-:Y:S02]  /*1560*/  ISETP.NE.AND P6, PT, R5, RZ, PT ;  /* 0x000000ff0500720c */ /* 0x000fe40003fc5270 */
[----:B------:R-:W0:Y:S11]  /*1570*/  S2R R5, SR_TID.X ;  /* 0x0000000000057919 */ /* 0x000e360000002100 */
[----:B-1----:R-:W-:Y:S05]  /*1580*/  @P6 BRA `(.L_x_50) ;  /* 0x00000000000c6947 */ /* 0x002fea0003800000 */
[----:B------:R-:W-:-:S05]  /*1590*/  VIADD R8, R18, 0x1044 ;  /* 0x0000104412087836 */ /* 0x000fca0000000000 */
[----:B------:R-:W-:-:S05]  /*15a0*/  LEA R8, R17, R8, 0x18 ;  /* 0x0000000811087211 */ /* 0x000fca00078ec0ff */
[----:B------:R1:W-:Y:S02]  /*15b0*/  ATOMS.POPC.INC.32 RZ, [R8+URZ] ;  /* 0x0000000008ff7f8c */ /* 0x0003e4000d8000ff */
.L_x_50:
[----:B------:R-:W-:Y:S05]  /*15c0*/  BSYNC.RECONVERGENT B0 ;  /* 0x0000000000007941 */ /* 0x000fea0003800200 */
.L_x_49:
[----:B------:R-:W-:Y:S01]  /*15d0*/  ISETP.NE.AND P6, PT, R24, RZ, PT ;  /* 0x000000ff1800720c */ /* 0x000fe20003fc5270 */
[----:B------:R-:W-:-:S12]  /*15e0*/  BSSY.RECONVERGENT B0, `(.L_x_51) ;  /* 0x0000005000007945 */ /* 0x000fd80003800200 */
[----:B------:R-:W-:Y:S05]  /*15f0*/  @P6 BRA `(.L_x_52) ;  /* 0x00000000000c6947 */ /* 0x000fea0003800000 */
[----:B-1----:R-:W-:-:S05]  /*1600*/  VIADD R8, R18, 0x1044 ;  /* 0x0000104412087836 */ /* 0x002fca0000000000 */
[----:B------:R-:W-:-:S05]  /*1610*/  LEA R8, R17, R8, 0x18 ;  /* 0x0000000811087211 */ /* 0x000fca00078ec0ff */
[----:B------:R2:W-:Y:S02]  /*1620*/  ATOMS.POPC.INC.32 RZ, [R8+URZ] ;  /* 0x0000000008ff7f8c */ /* 0x0005e4000d8000ff */
.L_x_52:
[----:B------:R-:W-:Y:S05]  /*1630*/  BSYNC.RECONVERGENT B0 ;  /* 0x0000000000007941 */ /* 0x000fea0003800200 */
.L_x_51:
[----:B------:R-:W-:Y:S01]  /*1640*/  ISETP.NE.AND P6, PT, R25, RZ, PT ;  /* 0x000000ff1900720c */ /* 0x000fe20003fc5270 */
[----:B------:R-:W-:-:S12]  /*1650*/  BSSY.RECONVERGENT B0, `(.L_x_53) ;  /* 0x0000005000007945 */ /* 0x000fd80003800200 */
[----:B------:R-:W-:Y:S05]  /*1660*/  @P6 BRA `(.L_x_54) ;  /* 0x00000000000c6947 */ /* 0x000fea0003800000 */
[----:B-12---:R-:W-:-:S05]  /*1670*/  VIADD R8, R18, 0x1044 ;  /* 0x0000104412087836 */ /* 0x006fca0000000000 */
[----:B------:R-:W-:-:S05]  /*1680*/  LEA R8, R17, R8, 0x18 ;  /* 0x0000000811087211 */ /* 0x000fca00078ec0ff */
[----:B------:R3:W-:Y:S02]  /*1690*/  ATOMS.POPC.INC.32 RZ, [R8+URZ] ;  /* 0x0000000008ff7f8c */ /* 0x0007e4000d8000ff */
.L_x_54:
[----:B------:R-:W-:Y:S05]  /*16a0*/  BSYNC.RECONVERGENT B0 ;  /* 0x0000000000007941 */ /* 0x000fea0003800200 */
.L_x_53:
[----:B------:R-:W-:Y:S01]  /*16b0*/  ISETP.NE.AND P6, PT, R22, RZ, PT ;  /* 0x000000ff1600720c */ /* 0x000fe20003fc5270 */
[----:B------:R-:W-:-:S12]  /*16c0*/  BSSY.RECONVERGENT B0, `(.L_x_55) ;  /* 0x0000005000007945 */ /* 0x000fd80003800200 */
[----:B------:R-:W-:Y:S05]  /*16d0*/  @P6 BRA `(.L_x_56) ;  /* 0x00000000000c6947 */ /* 0x000fea0003800000 */
[----:B-123--:R-:W-:-:S05]  /*16e0*/  VIADD R8, R18, 0x1044 ;  /* 0x0000104412087836 */ /* 0x00efca0000000000 */
[----:B------:R-:W-:-:S05]  /*16f0*/  LEA R8, R17, R8, 0x18 ;  /* 0x0000000811087211 */ /* 0x000fca00078ec0ff */
[----:B------:R4:W-:Y:S02]  /*1700*/  ATOMS.POPC.INC.32 RZ, [R8+URZ] ;  /* 0x0000000008ff7f8c */ /* 0x0009e4000d8000ff */
.L_x_56:
[----:B------:R-:W-:Y:S05]  /*1710*/  BSYNC.RECONVERGENT B0 ;  /* 0x0000000000007941 */ /* 0x000fea0003800200 */
.L_x_55:
[----:B------:R-:W-:Y:S06]  /*1720*/  BAR.SYNC.DEFER_BLOCKING 0x0 ;  /* 0x0000000000007b1d */ /* 0x000fec0000010000 */
[----:B------:R-:W-:Y:S04]  /*1730*/  BSSY.RECONVERGENT B0, `(.L_x_57) ;  /* 0x000000b000007945 */ /* 0x000fe80003800200 */
[----:B------:R-:W-:Y:S05]  /*1740*/  @P3 BRA `(.L_x_58) ;  /* 0x0000000000243947 */ /* 0x000fea0003800000 */
[----:B------:R-:W-:Y:S01]  /*1750*/  ISETP.NE.AND P6, PT, R9, RZ, PT ;  /* 0x000000ff0900720c */ /* 0x000fe20003fc5270 */
[C---:B-1234-:R-:W-:Y:S02]  /*1760*/  VIADD R8, R18.reuse, 0x1044 ;  /* 0x0000104412087836 */ /* 0x05efe40000000000 */
[----:B------:R-:W-:Y:S02]  /*1770*/  VIADD R22, R18, 0x1040 ;  /* 0x0000104012167836 */ /* 0x000fe40000000000 */
[----:B------:R-:W-:Y:S01]  /*1780*/  IMAD.MOV.U32 R23, RZ, RZ, 0x1 ;  /* 0x00000001ff177424 */ /* 0x000fe200078e00ff */
[----:B------:R-:W-:-:S07]  /*1790*/  LEA R8, R17, R8, 0x18 ;  /* 0x0000000811087211 */ /* 0x000fce00078ec0ff */
[----:B------:R-:W-:-:S05]  /*17a0*/  @!P6 LEA R8, R17, R22, 0x18 ;  /* 0x000000161108e211 */ /* 0x000fca00078ec0ff */
[----:B------:R-:W1:Y:S02]  /*17b0*/  ATOMS.ADD R9, [R8], R23 ;  /* 0x000000170809738c */ /* 0x000e640000000000 */
[----:B-1----:R-:W-:-:S05]  /*17c0*/  IMAD R9, R9, 0x4, R16 ;  /* 0x0000000409097824 */ /* 0x002fca00078e0210 */
[----:B------:R1:W-:Y:S02]  /*17d0*/  STS [R9], R14 ;  /* 0x0000000e09007388 */ /* 0x0003e40000000800 */
.L_x_58:
[----:B------:R-:W-:Y:S05]  /*17e0*/  BSYNC.RECONVERGENT B0 ;  /* 0x0000000000007941 */ /* 0x000fea0003800200 */
.L_x_57:
        /* <DEDUP_REMOVED lines=11> */
.L_x_60:
[----:B------:R-:W-:Y:S05]  /*18a0*/  BSYNC.RECONVERGENT B0 ;  /* 0x0000000000007941 */ /* 0x000fea0003800200 */
.L_x_59:
[----:B------:R-:W-:Y:S04]  /*18b0*/  BSSY.RECONVERGENT B0, `(.L_x_61) ;  /* 0x000000b000007945 */ /* 0x000fe80003800200 */
[----:B------:R-:W-:Y:S05]  /*18c0*/  @P1 BRA `(.L_x_62) ;  /* 0x0000000000241947 */ /* 0x000fea0003800000 */
[----:B------:R-:W-:Y:S01]  /*18d0*/  ISETP.NE.AND P6, PT, R13, RZ, PT ;  /* 0x000000ff0d00720c */ /* 0x000fe20003fc5270 */
[C---:B-1234-:R-:W-:Y:S02]  /*18e0*/  VIADD R8, R18.reuse, 0x1044 ;  /* 0x0000104412087836 */ /* 0x05efe40000000000 */
[----:B------:R-:W-:-:S03]  /*18f0*/  VIADD R14, R18, 0x1040 ;  /* 0x00001040120e7836 */ /* 0x000fc60000000000 */
[----:B------:R-:W-:Y:S01]  /*1900*/  LEA R3, R17, R8, 0x18 ;  /* 0x0000000811037211 */ /* 0x000fe200078ec0ff */
[----:B------:R-:W-:-:S06]  /*1910*/  IMAD.MOV.U32 R8, RZ, RZ, 0x1 ;  /* 0x00000001ff087424 */ /* 0x000fcc00078e00ff */
[----:B------:R-:W-:-:S06]  /*1920*/  @!P6 LEA R3, R17, R14, 0x18 ;  /* 0x0000000e1103e211 */ /* 0x000fcc00078ec0ff */
[----:B------:R-:W1:Y:S02]  /*1930*/  ATOMS.ADD R3, [R3], R8 ;  /* 0x000000080303738c */ /* 0x000e640000000000 */
[----:B-1----:R-:W-:-:S05]  /*1940*/  IMAD R9, R3, 0x4, R16 ;  /* 0x0000000403097824 */ /* 0x002fca00078e0210 */
[----:B------:R1:W-:Y:S02]  /*1950*/  STS [R9], R4 ;  /* 0x0000000409007388 */ /* 0x0003e40000000800 */
.L_x_62:
[----:B------:R-:W-:Y:S05]  /*1960*/  BSYNC.RECONVERGENT B0 ;  /* 0x0000000000007941 */ /* 0x000fea0003800200 */
.L_x_61:
[----:B------:R-:W-:Y:S04]  /*1970*/  BSSY.RECONVERGENT B0, `(.L_x_63) ;  /* 0x000000b000007945 */ /* 0x000fe80003800200 */
[----:B------:R-:W-:Y:S05]  /*1980*/  @P0 BRA `(.L_x_64) ;  /* 0x0000000000240947 */ /* 0x000fea0003800000 */
[----:B------:R-:W-:Y:S01]  /*1990*/  ISETP.NE.AND P6, PT, R7, RZ, PT ;  /* 0x000000ff0700720c */ /* 0x000fe20003fc5270 */
[C---:B-1----:R-:W-:Y:S02]  /*19a0*/  VIADD R4, R18.reuse, 0x1044 ;  /* 0x0000104412047836 */ /* 0x042fe40000000000 */
[----:B------:R-:W-:-:S03]  /*19b0*/  VIADD R18, R18, 0x1040 ;  /* 0x0000104012127836 */ /* 0x000fc60000000000 */
[----:B------:R-:W-:Y:S01]  /*19c0*/  LEA R3, R17, R4, 0x18 ;  /* 0x0000000411037211 */ /* 0x000fe200078ec0ff */
[----:B------:R-:W-:-:S06]  /*19d0*/  IMAD.MOV.U32 R4, RZ, RZ, 0x1 ;  /* 0x00000001ff047424 */ /* 0x000fcc00078e00ff */
[----:B------:R-:W-:-:S06]  /*19e0*/  @!P6 LEA R3, R17, R18, 0x18 ;  /* 0x000000121103e211 */ /* 0x000fcc00078ec0ff */
[----:B------:R-:W1:Y:S02]  /*19f0*/  ATOMS.ADD R3, [R3], R4 ;  /* 0x000000040303738c */ /* 0x000e640000000000 */
[----:B-1----:R-:W-:-:S05]  /*1a00*/  IMAD R7, R3, 0x4, R16 ;  /* 0x0000000403077824 */ /* 0x002fca00078e0210 */
[----:B------:R1:W-:Y:S02]  /*1a10*/  STS [R7], R6 ;  /* 0x0000000607007388 */ /* 0x0003e40000000800 */
.L_x_64:
[----:B------:R-:W-:Y:S05]  /*1a20*/  BSYNC.RECONVERGENT B0 ;  /* 0x0000000000007941 */ /* 0x000fea0003800200 */
.L_x_63:
[----:B------:R-:W5:Y:S08]  /*1a30*/  S2UR UR6, SR_CgaCtaId ;  /* 0x00000000000679c3 */ /* 0x000f700000008800 */
[----:B------:R-:W-:Y:S01]  /*1a40*/  BAR.SYNC.DEFER_BLOCKING 0x0 ;  /* 0x0000000000007b1d */ /* 0x000fe20000010000 */
[----:B------:R-:W-:-:S05]  /*1a50*/  ISETP.GT.U32.AND P6, PT, R15, 0xf, PT ;  /* 0x0000000f0f00780c */ /* 0x000fca0003fc4070 */
[----:B------:R-:W-:Y:S01]  /*1a60*/  UMOV UR4, 0x400 ;  /* 0x0000040000047882 */ /* 0x000fe20000000000 */
[----:B------:R-:W-:Y:S01]  /*1a70*/  BSSY.RECONVERGENT B0, `(.L_x_65) ;  /* 0x000000a000007945 */ /* 0x000fe20003800200 */
[----:B------:R-:W-:-:S04]  /*1a80*/  UIADD3 UR4, UPT, UPT, UR4, 0x1000, URZ ;  /* 0x0000100004047890 */ /* 0x000fc8000fffe0ff */
[----:B-----5:R-:W-:-:S06]  /*1a90*/  ULEA UR4, UR6, UR4, 0x18 ;  /* 0x0000000406047291 */ /* 0x020fcc000f8ec0ff */
[----:B01----:R-:W-:Y:S01]  /*1aa0*/  @!P6 LEA R4, R5, UR4, 0x2 ;  /* 0x000000040504ec11 */ /* 0x003fe2000f8e10ff */
[----:B------:R-:W-:Y:S06]  /*1ab0*/  @P3 BRA `(.L_x_66) ;  /* 0x0000000000143947 */ /* 0x000fec0003800000 */
[----:B------:R-:W0:Y:S02]  /*1ac0*/  LDS R3, [R2] ;  /* 0x0000000002037984 */ /* 0x000e240000000800 */
[----:B0-----:R-:W-:-:S05]  /*1ad0*/  SHF.R.U32.HI R3, RZ, UR5, R3 ;  /* 0x00000005ff037c19 */ /* 0x001fca0008011603 */
[----:B------:R-:W-:-:S05]  /*1ae0*/  IMAD.SHL.U32 R3, R3, 0x4, RZ ;  /* 0x0000000403037824 */ /* 0x000fca00078e00ff */
[----:B------:R-:W-:-:S05]  /*1af0*/  LOP3.LUT R3, R3, 0x3c, RZ, 0xc0, !PT ;  /* 0x0000003c03037812 */ /* 0x000fca00078ec0ff */
[----:B------:R0:W-:Y:S02]  /*1b00*/  ATOMS.POPC.INC.32 RZ, [R3+UR4] ;  /* 0x0000000003ff7f8c */ /* 0x0001e4000d800004 */
.L_x_66:
[----:B------:R-:W-:Y:S05]  /*1b10*/  BSYNC.RECONVERGENT B0 ;  /* 0x0000000000007941 */ /* 0x000fea0003800200 */
.L_x_65:
[----:B------:R-:W-:Y:S04]  /*1b20*/  BSSY.RECONVERGENT B0, `(.L_x_67) ;  /* 0x0000007000007945 */ /* 0x000fe80003800200 */
[----:B------:R-:W-:Y:S05]  /*1b30*/  @P2 BRA `(.L_x_68) ;  /* 0x0000000000142947 */ /* 0x000fea0003800000 */
[----:B0-----:R-:W0:Y:S02]  /*1b40*/  LDS R3, [R2+0x4] ;  /* 0x0000040002037984 */ /* 0x001e240000000800 */
[----:B0-----:R-:W-:-:S05]  /*1b50*/  SHF.R.U32.HI R3, RZ, UR5, R3 ;  /* 0x00000005ff037c19 */ /* 0x001fca0008011603 */
[----:B------:R-:W-:-:S05]  /*1b60*/  IMAD.SHL.U32 R3, R3, 0x4, RZ ;  /* 0x0000000403037824 */ /* 0x000fca00078e00ff */
[----:B------:R-:W-:-:S05]  /*1b70*/  LOP3.LUT R3, R3, 0x3c, RZ, 0xc0, !PT ;  /* 0x0000003c03037812 */ /* 0x000fca00078ec0ff */
[----:B------:R1:W-:Y:S02]  /*1b80*/  ATOMS.POPC.INC.32 RZ, [R3+UR4] ;  /* 0x0000000003ff7f8c */ /* 0x0003e4000d800004 */
.L_x_68:
[----:B------:R-:W-:Y:S05]  /*1b90*/  BSYNC.RECONVERGENT B0 ;  /* 0x0000000000007941 */ /* 0x000fea0003800200 */
.L_x_67:
[----:B------:R-:W-:Y:S04]  /*1ba0*/  BSSY.RECONVERGENT B0, `(.L_x_69) ;  /* 0x0000007000007945 */ /* 0x000fe80003800200 */
[----:B------:R-:W-:Y:S05]  /*1bb0*/  @P1 BRA `(.L_x_70) ;  /* 0x0000000000141947 */ /* 0x000fea0003800000 */
[----:B01----:R-:W0:Y:S02]  /*1bc0*/  LDS R3, [R2+0x8] ;  /* 0x0000080002037984 */ /* 0x003e240000000800 */
[----:B0-----:R-:W-:-:S05]  /*1bd0*/  SHF.R.U32.HI R3, RZ, UR5, R3 ;  /* 0x00000005ff037c19 */ /* 0x001fca0008011603 */
[----:B------:R-:W-:-:S05]  /*1be0*/  IMAD.SHL.U32 R3, R3, 0x4, RZ ;  /* 0x0000000403037824 */ /* 0x000fca00078e00ff */
[----:B------:R-:W-:-:S05]  /*1bf0*/  LOP3.LUT R3, R3, 0x3c, RZ, 0xc0, !PT ;  /* 0x0000003c03037812 */ /* 0x000fca00078ec0ff */
[----:B------:R0:W-:Y:S02]  /*1c00*/  ATOMS.POPC.INC.32 RZ, [R3+UR4] ;  /* 0x0000000003ff7f8c */ /* 0x0001e4000d800004 */
.L_x_70:
[----:B------:R-:W-:Y:S05]  /*1c10*/  BSYNC.RECONVERGENT B0 ;  /* 0x0000000000007941 */ /* 0x000fea0003800200 */
.L_x_69:
[----:B------:R-:W-:Y:S04]  /*1c20*/  BSSY.RECONVERGENT B0, `(.L_x_71) ;  /* 0x0000007000007945 */ /* 0x000fe80003800200 */
[----:B------:R-:W-:Y:S05]  /*1c30*/  @P0 BRA `(.L_x_72) ;  /* 0x0000000000140947 */ /* 0x000fea0003800000 */
[----:B01----:R-:W0:Y:S02]  /*1c40*/  LDS R3, [R2+0xc] ;  /* 0x00000c0002037984 */ /* 0x003e240000000800 */
[----:B0-----:R-:W-:-:S05]  /*1c50*/  SHF.R.U32.HI R3, RZ, UR5, R3 ;  /* 0x00000005ff037c19 */ /* 0x001fca0008011603 */
[----:B------:R-:W-:-:S05]  /*1c60*/  IMAD.SHL.U32 R3, R3, 0x4, RZ ;  /* 0x0000000403037824 */ /* 0x000fca00078e00ff */
[----:B------:R-:W-:-:S05]  /*1c70*/  LOP3.LUT R3, R3, 0x3c, RZ, 0xc0, !PT ;  /* 0x0000003c03037812 */ /* 0x000fca00078ec0ff */
[----:B------:R0:W-:Y:S02]  /*1c80*/  ATOMS.POPC.INC.32 RZ, [R3+UR4] ;  /* 0x0000000003ff7f8c */ /* 0x0001e4000d800004 */
.L_x_72:
[----:B------:R-:W-:Y:S05]  /*1c90*/  BSYNC.RECONVERGENT B0 ;  /* 0x0000000000007941 */ /* 0x000fea0003800200 */
.L_x_71:
[----:B------:R-:W-:Y:S01]  /*1ca0*/  BAR.SYNC.DEFER_BLOCKING 0x0 ;  /* 0x0000000000007b1d */ /* 0x000fe20000010000 */
[----:B------:R-:W-:-:S07]  /*1cb0*/  ISETP.NE.AND P1, PT, R19, RZ, PT ;  /* 0x000000ff1300720c */ /* 0x000fce0003f25270 */
[----:B--234-:R-:W0:Y:S01]  /*1cc0*/  @!P6 LDC R8, c[0x0][0x370] ;  /* 0x0000dc00ff08eb82 */ /* 0x01ce220000000800 */
[----:B------:R-:W-:Y:S07]  /*1cd0*/  BSSY.RECONVERGENT B0, `(.L_x_73) ;  /* 0x0000016000007945 */ /* 0x000fee0003800200 */
[----:B------:R-:W2:Y:S01]  /*1ce0*/  @!P6 LDC.64 R6, c[0x0][0x398] ;  /* 0x0000e600ff06eb82 */ /* 0x000ea20000000a00 */
[----:B------:R-:W3:Y:S01]  /*1cf0*/  @!P6 LDS R9, [R4] ;  /* 0x000000000409e984 */ /* 0x000ee20000000800 */
[----:B01----:R-:W-:-:S02]  /*1d00*/  @!P6 IMAD R3, R5, R8, UR7 ;  /* 0x000000070503ee24 */ /* 0x003fc4000f8e0208 */
[----:B------:R-:W-:Y:S02]  /*1d10*/  @!P5 IMAD R8, R5, -0xc, R2 ;  /* 0xfffffff40508d824 */ /* 0x000fe400078e0202 */
[----:B--2---:R-:W-:Y:S02]  /*1d20*/  @!P6 IMAD.WIDE.U32 R6, R3, 0x4, R6 ;  /* 0x000000040306e825 */ /* 0x004fe400078e0006 */
[----:B------:R-:W0:Y:S03]  /*1d30*/  @!P5 LDC.64 R2, c[0x0][0x380] ;  /* 0x0000e000ff02db82 */ /* 0x000e260000000a00 */
[----:B---3--:R-:W-:Y:S05]  /*1d40*/  @!P6 STG.E desc[UR8][R6.64], R9 ;  /* 0x000000090600e986 */ /* 0x008fea000c101908 */
[----:B------:R-:W-:Y:S01]  /*1d50*/  BAR.SYNC.DEFER_BLOCKING 0x0 ;  /* 0x0000000000007b1d */ /* 0x000fe20000010000 */
[----:B0-----:R-:W-:-:S04]  /*1d60*/  @!P5 LEA R2, P0, R0, R2, 0x2 ;  /* 0x000000020002d211 */ /* 0x001fc800078010ff */
[----:B------:R-:W-:Y:S01]  /*1d70*/  @!P5 LEA.HI.X R3, R0, R3, RZ, 0x2, P0 ;  /* 0x000000030003d211 */ /* 0x000fe200000f14ff */
[----:B------:R-:W0:Y:S04]  /*1d80*/  @!P5 LDS R13, [R8] ;  /* 0x00000000080dd984 */ /* 0x000e280000000800 */
[----:B0-----:R0:W-:Y:S01]  /*1d90*/  @!P5 STG.E desc[UR8][R2.64], R13 ;  /* 0x0000000d0200d986 */ /* 0x0011e2000c101908 */
[----:B------:R-:W-:Y:S05]  /*1da0*/  @P1 BRA `(.L_x_74) ;  /* 0x0000000000201947 */ /* 0x000fea0003800000 */
[----:B0-----:R-:W0:Y:S01]  /*1db0*/  LDC R3, c[0x0][0x360] ;  /* 0x0000d800ff037b82 */ /* 0x001e220000000800 */
[----:B------:R-:W-:Y:S01]  /*1dc0*/  IMAD R0, R5, 0x4, R16 ;  /* 0x0000000405007824 */ /* 0x000fe200078e0210 */
[----:B------:R-:W1:Y:S02]  /*1dd0*/  LDCU.64 UR4, c[0x0][0x380] ;  /* 0x00007000ff0477ac */ /* 0x000e640008000a00 */
[----:B-1----:R-:W-:Y:S01]  /*1de0*/  LEA R2, P0, R10, UR4, 0x2 ;  /* 0x000000040a027c11 */ /* 0x002fe2000f8010ff */
[----:B0-----:R-:W-:-:S03]  /*1df0*/  IMAD R0, R3, 0x4, R0 ;  /* 0x0000000403007824 */ /* 0x001fc600078e0200 */
[----:B------:R-:W-:Y:S02]  /*1e00*/  LEA.HI.X R3, R10, UR5, RZ, 0x2, P0 ;  /* 0x000000050a037c11 */ /* 0x000fe400080f14ff */
[----:B------:R-:W0:Y:S04]  /*1e10*/  LDS R7, [R0] ;  /* 0x0000000000077984 */ /* 0x000e280000000800 */
[----:B0-----:R1:W-:Y:S03]  /*1e20*/  STG.E desc[UR8][R2.64], R7 ;  /* 0x0000000702007986 */ /* 0x0013e6000c101908 */
.L_x_74:
[----:B------:R-:W-:Y:S05]  /*1e30*/  BSYNC.RECONVERGENT B0 ;  /* 0x0000000000007941 */ /* 0x000fea0003800200 */
.L_x_73:
[----:B------:R-:W-:Y:S01]  /*1e40*/  ISETP.NE.AND P0, PT, R20, RZ, PT ;  /* 0x000000ff1400720c */ /* 0x000fe20003f05270 */
[----:B------:R-:W-:-:S12]  /*1e50*/  BSSY.RECONVERGENT B0, `(.L_x_75) ;  /* 0x000000b000007945 */ /* 0x000fd80003800200 */
[----:B------:R-:W-:Y:S05]  /*1e60*/  @P0 BRA `(.L_x_76) ;  /* 0x0000000000240947 */ /* 0x000fea0003800000 */
[----:B01----:R-:W0:Y:S01]  /*1e70*/  LDC R3, c[0x0][0x360] ;  /* 0x0000d800ff037b82 */ /* 0x003e220000000800 */
[----:B------:R-:W-:Y:S01]  /*1e80*/  IMAD R0, R5, 0x4, R16 ;  /* 0x0000000405007824 */ /* 0x000fe200078e0210 */
[----:B------:R-:W1:Y:S02]  /*1e90*/  LDCU.64 UR4, c[0x0][0x380] ;  /* 0x00007000ff0477ac */ /* 0x000e640008000a00 */
[----:B-1----:R-:W-:Y:S01]  /*1ea0*/  LEA R2, P0, R11, UR4, 0x2 ;  /* 0x000000040b027c11 */ /* 0x002fe2000f8010ff */
[----:B0-----:R-:W-:-:S04]  /*1eb0*/  IMAD R0, R3, 0x4, R0 ;  /* 0x0000000403007824 */ /* 0x001fc800078e0200 */
[----:B------:R-:W-:Y:S01]  /*1ec0*/  IMAD R0, R3, 0x4, R0 ;  /* 0x0000000403007824 */ /* 0x000fe200078e0200 */
[----:B------:R-:W-:-:S04]  /*1ed0*/  LEA.HI.X R3, R11, UR5, RZ, 0x2, P0 ;  /* 0x000000050b037c11 */ /* 0x000fc800080f14ff */
[----:B------:R-:W0:Y:S04]  /*1ee0*/  LDS R7, [R0] ;  /* 0x0000000000077984 */ /* 0x000e280000000800 */
[----:B0-----:R2:W-:Y:S02]  /*1ef0*/  STG.E desc[UR8][R2.64], R7 ;  /* 0x0000000702007986 */ /* 0x0015e4000c101908 */
.L_x_76:
[----:B------:R-:W-:Y:S05]  /*1f00*/  BSYNC.RECONVERGENT B0 ;  /* 0x0000000000007941 */ /* 0x000fea0003800200 */
.L_x_75:
[----:B------:R-:W-:Y:S05]  /*1f10*/  @P4 EXIT ;  /* 0x000000000000494d */ /* 0x000fea0003800000 */
[----:B012---:R-:W0:Y:S01]  /*1f20*/  LDC R3, c[0x0][0x360] ;  /* 0x0000d800ff037b82 */ /* 0x007e220000000800 */
[----:B------:R-:W-:Y:S01]  /*1f30*/  IMAD R0, R5, 0x4, R16 ;  /* 0x0000000405007824 */ /* 0x000fe200078e0210 */
[----:B------:R-:W1:Y:S02]  /*1f40*/  LDCU.64 UR4, c[0x0][0x380] ;  /* 0x00007000ff0477ac */ /* 0x000e640008000a00 */
[----:B-1----:R-:W-:Y:S01]  /*1f50*/  LEA R2, P0, R12, UR4, 0x2 ;  /* 0x000000040c027c11 */ /* 0x002fe2000f8010ff */
[----:B0-----:R-:W-:-:S04]  /*1f60*/  IMAD R0, R3, 0x4, R0 ;  /* 0x0000000403007824 */ /* 0x001fc800078e0200 */
[----:B------:R-:W-:-:S04]  /*1f70*/  IMAD R0, R3, 0x4, R0 ;  /* 0x0000000403007824 */ /* 0x000fc800078e0200 */
[----:B------:R-:W-:Y:S01]  /*1f80*/  IMAD R0, R3, 0x4, R0 ;  /* 0x0000000403007824 */ /* 0x000fe200078e0200 */
[----:B------:R-:W-:-:S04]  /*1f90*/  LEA.HI.X R3, R12, UR5, RZ, 0x2, P0 ;  /* 0x000000050c037c11 */ /* 0x000fc800080f14ff */
[----:B------:R-:W0:Y:S04]  /*1fa0*/  LDS R5, [R0] ;  /* 0x0000000000057984 */ /* 0x000e280000000800 */
[----:B0-----:R-:W-:Y:S01]  /*1fb0*/  STG.E desc[UR8][R2.64], R5 ;  /* 0x0000000502007986 */ /* 0x001fe2000c101908 */
[----:B------:R-:W-:Y:S05]  /*1fc0*/  EXIT ;  /* 0x000000000000794d */ /* 0x000fea0003800000 */
.L_x_77:
        /* <DEDUP_REMOVED lines=11> */
.L_x_79:


//--------------------- .nv.shared.reserved.0     --------------------------
	.section	.nv.shared.reserved.0,"aw",@nobits
	.weak		__nv_reservedSMEM_offset_0_alias
	.size		__nv_reservedSMEM_offset_0_alias, 0, 64
	.other		__nv_reservedSMEM_offset_0_alias,@"STO_CUDA_RESERVED_SHARED STV_DEFAULT"
__nv_reservedSMEM_offset_0_alias:
	.zero		0
	.zero		64


//--------------------- .nv.global                --------------------------
	.section	.nv.global,"aw",@nobits
.nv.global:
	.type		_ZN34_INTERNAL_8ec83e41_4_k_cu_fa2882f24cuda3std3__436_GLOBAL__N__8ec83e41_4_k_cu_fa2882f26ignoreE,@object
	.size		_ZN34_INTERNAL_8ec83e41_4_k_cu_fa2882f24cuda3std3__436_GLOBAL__N__8ec83e41_4_k_cu_fa2882f26ignoreE,(_ZN34_INTERNAL_8ec83e41_4_k_cu_fa2882f24cuda3std6ranges3__45__cpo5cdataE - _ZN34_INTERNAL_8ec83e41_4_k_cu_fa2882f24cuda3std3__436_GLOBAL__N__8ec83e41_4_k_cu_fa2882f26ignoreE)
_ZN34_INTERNAL_8ec83e41_4_k_cu_fa2882f24cuda3std3__436_GLOBAL__N__8ec83e41_4_k_cu_fa2882f26ignoreE:
	.zero		1
	.type		_ZN34_INTERNAL_8ec83e41_4_k_cu_fa2882f24cuda3std6ranges3__45__cpo5cdataE,@object
	.size		_ZN34_INTERNAL_8ec83e41_4_k_cu_fa2882f24cuda3std6ranges3__45__cpo5cdataE,(_ZN34_INTERNAL_8ec83e41_4_k_cu_fa2882f24cuda3std3__45__cpo5beginE - _ZN34_INTERNAL_8ec83e41_4_k_cu_fa2882f24cuda3std6ranges3__45__cpo5cdataE)
_ZN34_INTERNAL_8ec83e41_4_k_cu_fa2882f24cuda3std6ranges3__45__cpo5cdataE:
	.zero		1
	.type		_ZN34_INTERNAL_8ec83e41_4_k_cu_fa2882f24cuda3std3__45__cpo5beginE,@object
	.size		_ZN34_INTERNAL_8ec83e41_4_k_cu_fa2882f24cuda3std3__45__cpo5beginE,(_ZN34_INTERNAL_8ec83e41_4_k_cu_fa2882f24cuda3std6ranges3__45__cpo3endE - _ZN34_INTERNAL_8ec83e41_4_k_cu_fa2882f24cuda3std3__45__cpo5beginE)
_ZN34_INTERNAL_8ec83e41_4_k_cu_fa2882f24cuda3std3__45__cpo5beginE:
	.zero		1
	.type		_ZN34_INTERNAL_8ec83e41_4_k_cu_fa2882f24cuda3std6ranges3__45__cpo3endE,@object
	.size		_ZN34_INTERNAL_8ec83e41_4_k_cu_fa2882f24cuda3std6ranges3__45__cpo3endE,(_ZN34_INTERNAL_8ec83e41_4_k_cu_fa2882f24cuda3std3__47nulloptE - _ZN34_INTERNAL_8ec83e41_4_k_cu_fa2882f24cuda3std6ranges3__45__cpo3endE)
_ZN34_INTERNAL_8ec83e41_4_k_cu_fa2882f24cuda3std6ranges3__45__cpo3endE:
	.zero		1
	.type		_ZN34_INTERNAL_8ec83e41_4_k_cu_fa2882f24cuda3std3__47nulloptE,@object
	.size		_ZN34_INTERNAL_8ec83e41_4_k_cu_fa2882f24cuda3std3__47nulloptE,(_ZN34_INTERNAL_8ec83e41_4_k_cu_fa2882f26thrust24THRUST_300001_SM_1000_NS6system6detail10sequential3seqE - _ZN34_INTERNAL_8ec83e41_4_k_cu_fa2882f24cuda3std3__47nulloptE)
_ZN34_INTERNAL_8ec83e41_4_k_cu_fa2882f24cuda3std3__47nulloptE:
	.zero		1
	.type		_ZN34_INTERNAL_8ec83e41_4_k_cu_fa2882f26thrust24THRUST_300001_SM_1000_NS6system6detail10sequential3seqE,@object
	.size		_ZN34_INTERNAL_8ec83e41_4_k_cu_fa2882f26thrust24THRUST_300001_SM_1000_NS6system6detail10sequential3seqE,(_ZN34_INTERNAL_8ec83e41_4_k_cu_fa2882f24cuda3std3__45__cpo6rbeginE - _ZN34_INTERNAL_8ec83e41_4_k_cu_fa2882f26thrust24THRUST_300001_SM_1000_NS6system6detail10sequential3seqE)
_ZN34_INTERNAL_8ec83e41_4_k_cu_fa2882f26thrust24THRUST_300001_SM_1000_NS6system6detail10sequential3seqE:
	.zero		1
	.type		_ZN34_INTERNAL_8ec83e41_4_k_cu_fa2882f24cuda3std3__45__cpo6rbeginE,@object
	.size		_ZN34_INTERNAL_8ec83e41_4_k_cu_fa2882f24cuda3std3__45__cpo6rbeginE,(_ZN34_INTERNAL_8ec83e41_4_k_cu_fa2882f24cuda3std6ranges3__45__cpo9iter_swapE - _ZN34_INTERNAL_8ec83e41_4_k_cu_fa2882f24cuda3std3__45__cpo6rbeginE)
_ZN34_INTERNAL_8ec83e41_4_k_cu_fa2882f24cuda3std3__45__cpo6rbeginE:
	.zero		1
	.type		_ZN34_INTERNAL_8ec83e41_4_k_cu_fa2882f24cuda3std6ranges3__45__cpo9iter_swapE,@object
	.size		_ZN34_INTERNAL_8ec83e41_4_k_cu_fa2882f24cuda3std6ranges3__45__cpo9iter_swapE,(_ZN34_INTERNAL_8ec83e41_4_k_cu_fa2882f24cuda3std3__48in_placeE - _ZN34_INTERNAL_8ec83e41_4_k_cu_fa2882f24cuda3std6ranges3__45__cpo9iter_swapE)
_ZN34_INTERNAL_8ec83e41_4_k_cu_fa2882f24cuda3std6ranges3__45__cpo9iter_swapE:
	.zero		1
	.type		_ZN34_INTERNAL_8ec83e41_4_k_cu_fa2882f24cuda3std3__48in_placeE,@object
	.size		_ZN34_INTERNAL_8ec83e41_4_k_cu_fa2882f24cuda3std3__48in_placeE,(_ZN34_INTERNAL_8ec83e41_4_k_cu_fa2882f24cuda3std6ranges3__45__cpo5ssizeE - _ZN34_INTERNAL_8ec83e41_4_k_cu_fa2882f24cuda3std3__48in_placeE)
_ZN34_INTERNAL_8ec83e41_4_k_cu_fa2882f24cuda3std3__48in_placeE:
	.zero		1
	.type		_ZN34_INTERNAL_8ec83e41_4_k_cu_fa2882f24cuda3std6ranges3__45__cpo5ssizeE,@object
	.size		_ZN34_INTERNAL_8ec83e41_4_k_cu_fa2882f24cuda3std6ranges3__45__cpo5ssizeE,(_ZN34_INTERNAL_8ec83e41_4_k_cu_fa2882f24cuda3std3__45__cpo6cbeginE - _ZN34_INTERNAL_8ec83e41_4_k_cu_fa2882f24cuda3std6ranges3__45__cpo5ssizeE)
_ZN34_INTERNAL_8ec83e41_4_k_cu_fa2882f24cuda3std6ranges3__45__cpo5ssizeE:
	.zero		1
	.type		_ZN34_INTERNAL_8ec83e41_4_k_cu_fa2882f24cuda3std3__45__cpo6cbeginE,@object
	.size		_ZN34_INTERNAL_8ec83e41_4_k_cu_fa2882f24cuda3std3__45__cpo6cbeginE,(_ZN34_INTERNAL_8ec83e41_4_k_cu_fa2882f24cuda3std6ranges3__45__cpo4cendE - _ZN34_INTERNAL_8ec83e41_4_k_cu_fa2882f24cuda3std3__45__cpo6cbeginE)
_ZN34_INTERNAL_8ec83e41_4_k_cu_fa2882f24cuda3std3__45__cpo6cbeginE:
	.zero		1
	.type		_ZN34_INTERNAL_8ec83e41_4_k_cu_fa2882f24cuda3std6ranges3__45__cpo4cendE,@object
	.size		_ZN34_INTERNAL_8ec83e41_4_k_cu_fa2882f24cuda3std6ranges3__45__cpo4cendE,(_ZN34_INTERNAL_8ec83e41_4_k_cu_fa2882f24cuda3std3__45__cpo7crbeginE - _ZN34_INTERNAL_8ec83e41_4_k_cu_fa2882f24cuda3std6ranges3__45__cpo4cendE)
_ZN34_INTERNAL_8ec83e41_4_k_cu_fa2882f24cuda3std6ranges3__45__cpo4cendE:
	.zero		1
	.type		_ZN34_INTERNAL_8ec83e41_4_k_cu_fa2882f24cuda3std3__45__cpo7crbeginE,@object
	.size		_ZN34_INTERNAL_8ec83e41_4_k_cu_fa2882f24cuda3std3__45__cpo7crbeginE,(_ZN34_INTERNAL_8ec83e41_4_k_cu_fa2882f24cuda3std6ranges3__45__cpo4prevE - _ZN34_INTERNAL_8ec83e41_4_k_cu_fa2882f24cuda3std3__45__cpo7crbeginE)
_ZN34_INTERNAL_8ec83e41_4_k_cu_fa2882f24cuda3std3__45__cpo7crbeginE:
	.zero		1
	.type		_ZN34_INTERNAL_8ec83e41_4_k_cu_fa2882f24cuda3std6ranges3__45__cpo4prevE,@object
	.size		_ZN34_INTERNAL_8ec83e41_4_k_cu_fa2882f24cuda3std6ranges3__45__cpo4prevE,(_ZN34_INTERNAL_8ec83e41_4_k_cu_fa2882f24cuda3std6ranges3__45__cpo9iter_moveE - _ZN34_INTERNAL_8ec83e41_4_k_cu_fa2882f24cuda3std6ranges3__45__cpo4prevE)
_ZN34_INTERNAL_8ec83e41_4_k_cu_fa2882f24cuda3std6ranges3__45__cpo4prevE:
	.zero		1
	.type		_ZN34_INTERNAL_8ec83e41_4_k_cu_fa2882f24cuda3std6ranges3__45__cpo9iter_moveE,@object
	.size		_ZN34_INTERNAL_8ec83e41_4_k_cu_fa2882f24cuda3std6ranges3__45__cpo9iter_moveE,(_ZN34_INTERNAL_8ec83e41_4_k_cu_fa2882f24cuda3std3__420unreachable_sentinelE - _ZN34_INTERNAL_8ec83e41_4_k_cu_fa2882f24cuda3std6ranges3__45__cpo9iter_moveE)
_ZN34_INTERNAL_8ec83e41_4_k_cu_fa2882f24cuda3std6ranges3__45__cpo9iter_moveE:
	.zero		1
	.type		_ZN34_INTERNAL_8ec83e41_4_k_cu_fa2882f24cuda3std3__420unreachable_sentinelE,@object
	.size		_ZN34_INTERNAL_8ec83e41_4_k_cu_fa2882f24cuda3std3__420unreachable_sentinelE,(_ZN34_INTERNAL_8ec83e41_4_k_cu_fa2882f24cuda3std6ranges3__45__cpo8distanceE - _ZN34_INTERNAL_8ec83e41_4_k_cu_fa2882f24cuda3std3__420unreachable_sentinelE)
_ZN34_INTERNAL_8ec83e41_4_k_cu_fa2882f24cuda3std3__420unreachable_sentinelE:
	.zero		1
	.type		_ZN34_INTERNAL_8ec83e41_4_k_cu_fa2882f24cuda3std6ranges3__45__cpo8distanceE,@object
	.size		_ZN34_INTERNAL_8ec83e41_4_k_cu_fa2882f24cuda3std6ranges3__45__cpo8distanceE,(_ZN34_INTERNAL_8ec83e41_4_k_cu_fa2882f24cuda3std3__45__cpo4cendE - _ZN34_INTERNAL_8ec83e41_4_k_cu_fa2882f24cuda3std6ranges3__45__cpo8distanceE)
_ZN34_INTERNAL_8ec83e41_4_k_cu_fa2882f24cuda3std6ranges3__45__cpo8distanceE:
	.zero		1
	.type		_ZN34_INTERNAL_8ec83e41_4_k_cu_fa2882f24cuda3std3__45__cpo4cendE,@object
	.size		_ZN34_INTERNAL_8ec83e41_4_k_cu_fa2882f24cuda3std3__45__cpo4cendE,(_ZN34_INTERNAL_8ec83e41_4_k_cu_fa2882f24cuda3std6ranges3__45__cpo7advanceE - _ZN34_INTERNAL_8ec83e41_4_k_cu_fa2882f24cuda3std3__45__cpo4cendE)
_ZN34_INTERNAL_8ec83e41_4_k_cu_fa2882f24cuda3std3__45__cpo4cendE:
	.zero		1
	.type		_ZN34_INTERNAL_8ec83e41_4_k_cu_fa2882f24cuda3std6ranges3__45__cpo7advanceE,@object
	.size		_ZN34_INTERNAL_8ec83e41_4_k_cu_fa2882f24cuda3std6ranges3__45__cpo7advanceE,(_ZN34_INTERNAL_8ec83e41_4_k_cu_fa2882f24cuda3std3__45__cpo5crendE - _ZN34_INTERNAL_8ec83e41_4_k_cu_fa2882f24cuda3std6ranges3__45__cpo7advanceE)
_ZN34_INTERNAL_8ec83e41_4_k_cu_fa2882f24cuda3std6ranges3__45__cpo7advanceE:
	.zero		1
	.type		_ZN34_INTERNAL_8ec83e41_4_k_cu_fa2882f24cuda3std3__45__cpo5crendE,@object
	.size		_ZN34_INTERNAL_8ec83e41_4_k_cu_fa2882f24cuda3std3__45__cpo5crendE,(_ZN34_INTERNAL_8ec83e41_4_k_cu_fa2882f24cuda3std6ranges3__45__cpo4dataE - _ZN34_INTERNAL_8ec83e41_4_k_cu_fa2882f24cuda3std3__45__cpo5crendE)
_ZN34_INTERNAL_8ec83e41_4_k_cu_fa2882f24cuda3std3__45__cpo5crendE:
	.zero		1
	.type		_ZN34_INTERNAL_8ec83e41_4_k_cu_fa2882f24cuda3std6ranges3__45__cpo4dataE,@object
	.size		_ZN34_INTERNAL_8ec83e41_4_k_cu_fa2882f24cuda3std6ranges3__45__cpo4dataE,(_ZN34_INTERNAL_8ec83e41_4_k_cu_fa2882f24cuda3std6ranges3__45__cpo5beginE - _ZN34_INTERNAL_8ec83e41_4_k_cu_fa2882f24cuda3std6ranges3__45__cpo4dataE)
_ZN34_INTERNAL_8ec83e41_4_k_cu_fa2882f24cuda3std6ranges3__45__cpo4dataE:
	.zero		1
	.type		_ZN34_INTERNAL_8ec83e41_4_k_cu_fa2882f24cuda3std6ranges3__45__cpo5beginE,@object
	.size		_ZN34_INTERNAL_8ec83e41_4_k_cu_fa2882f24cuda3std6ranges3__45__cpo5beginE,(_ZN34_INTERNAL_8ec83e41_4_k_cu_fa2882f24cuda3std3__419piecewise_constructE - _ZN34_INTERNAL_8ec83e41_4_k_cu_fa2882f24cuda3std6ranges3__45__cpo5beginE)
_ZN34_INTERNAL_8ec83e41_4_k_cu_fa2882f24cuda3std6ranges3__45__cpo5beginE:
	.zero		1
	.type		_ZN34_INTERNAL_8ec83e41_4_k_cu_fa2882f24cuda3std3__419piecewise_constructE,@object
	.size		_ZN34_INTERNAL_8ec83e41_4_k_cu_fa2882f24cuda3std3__419piecewise_constructE,(_ZN34_INTERNAL_8ec83e41_4_k_cu_fa2882f24cuda3std6ranges3__45__cpo4sizeE - _ZN34_INTERNAL_8ec83e41_4_k_cu_fa2882f24cuda3std3__419piecewise_constructE)
_ZN34_INTERNAL_8ec83e41_4_k_cu_fa2882f24cuda3std3__419piecewise_constructE:
	.zero		1
	.type		_ZN34_INTERNAL_8ec83e41_4_k_cu_fa2882f24cuda3std6ranges3__45__cpo4sizeE,@object
	.size		_ZN34_INTERNAL_8ec83e41_4_k_cu_fa2882f24cuda3std6ranges3__45__cpo4sizeE,(_ZN34_INTERNAL_8ec83e41_4_k_cu_fa2882f24cuda3std3__45__cpo3endE - _ZN34_INTERNAL_8ec83e41_4_k_cu_fa2882f24cuda3std6ranges3__45__cpo4sizeE)
_ZN34_INTERNAL_8ec83e41_4_k_cu_fa2882f24cuda3std6ranges3__45__cpo4sizeE:
	.zero		1
	.type		_ZN34_INTERNAL_8ec83e41_4_k_cu_fa2882f24cuda3std3__45__cpo3endE,@object
	.size		_ZN34_INTERNAL_8ec83e41_4_k_cu_fa2882f24cuda3std3__45__cpo3endE,(_ZN34_INTERNAL_8ec83e41_4_k_cu_fa2882f24cuda3std6ranges3__45__cpo6cbeginE - _ZN34_INTERNAL_8ec83e41_4_k_cu_fa2882f24cuda3std3__45__cpo3endE)
_ZN34_INTERNAL_8ec83e41_4_k_cu_fa2882f24cuda3std3__45__cpo3endE:
	.zero		1
	.type		_ZN34_INTERNAL_8ec83e41_4_k_cu_fa2882f24cuda3std6ranges3__45__cpo6cbeginE,@object
	.size		_ZN34_INTERNAL_8ec83e41_4_k_cu_fa2882f24cuda3std6ranges3__45__cpo6cbeginE,(_ZN34_INTERNAL_8ec83e41_4_k_cu_fa2882f24cuda3std3__45__cpo4rendE - _ZN34_INTERNAL_8ec83e41_4_k_cu_fa2882f24cuda3std6ranges3__45__cpo6cbeginE)
_ZN34_INTERNAL_8ec83e41_4_k_cu_fa2882f24cuda3std6ranges3__45__cpo6cbeginE:
	.zero		1
	.type		_ZN34_INTERNAL_8ec83e41_4_k_cu_fa2882f24cuda3std3__45__cpo4rendE,@object
	.size		_ZN34_INTERNAL_8ec83e41_4_k_cu_fa2882f24cuda3std3__45__cpo4rendE,(_ZN34_INTERNAL_8ec83e41_4_k_cu_fa2882f24cuda3std6ranges3__45__cpo4nextE - _ZN34_INTERNAL_8ec83e41_4_k_cu_fa2882f24cuda3std3__45__cpo4rendE)
_ZN34_INTERNAL_8ec83e41_4_k_cu_fa2882f24cuda3std3__45__cpo4rendE:
	.zero		1
	.type		_ZN34_INTERNAL_8ec83e41_4_k_cu_fa2882f24cuda3std6ranges3__45__cpo4nextE,@object
	.size		_ZN34_INTERNAL_8ec83e41_4_k_cu_fa2882f24cuda3std6ranges3__45__cpo4nextE,(_ZN34_INTERNAL_8ec83e41_4_k_cu_fa2882f24cuda3std6ranges3__45__cpo4swapE - _ZN34_INTERNAL_8ec83e41_4_k_cu_fa2882f24cuda3std6ranges3__45__cpo4nextE)
_ZN34_INTERNAL_8ec83e41_4_k_cu_fa2882f24cuda3std6ranges3__45__cpo4nextE:
	.zero		1
	.type		_ZN34_INTERNAL_8ec83e41_4_k_cu_fa2882f24cuda3std6ranges3__45__cpo4swapE,@object
	.size		_ZN34_INTERNAL_8ec83e41_4_k_cu_fa2882f24cuda3std6ranges3__45__cpo4swapE,(.L_13 - _ZN34_INTERNAL_8ec83e41_4_k_cu_fa2882f24cuda3std6ranges3__45__cpo4swapE)
_ZN34_INTERNAL_8ec83e41_4_k_cu_fa2882f24cuda3std6ranges3__45__cpo4swapE:
	.zero		1
.L_13:


//--------------------- .nv.shared._Z8kernel12PjS_mS_i --------------------------
	.section	.nv.shared._Z8kernel12PjS_mS_i,"aw",@nobits
	.sectionflags	@""
	.align	4
.nv.shared._Z8kernel12PjS_mS_i:
	.zero		5192


//--------------------- .nv.constant0._ZN3cub18CUB_300001_SM_10006detail11EmptyKernelIvEEvv --------------------------
	.section	.nv.constant0._ZN3cub18CUB_300001_SM_10006detail11EmptyKernelIvEEvv,"a",@progbits
	.sectionflags	@""
	.align	4
.nv.constant0._ZN3cub18CUB_300001_SM_10006detail11EmptyKernelIvEEvv:
	.zero		896


//--------------------- .nv.constant0._Z8kernel12PjS_mS_i --------------------------
	.section	.nv.constant0._Z8kernel12PjS_mS_i,"a",@progbits
	.sectionflags	@""
	.align	4
.nv.constant0._Z8kernel12PjS_mS_i:
	.zero		932


//--------------------- SYMBOLS --------------------------

	.type		.nv.reservedSmem.offset0,@object
	.size		.nv.reservedSmem.offset0,0x4
	.type		.nv.reservedSmem.cap,@object
	.size		.nv.reservedSmem.cap,0x4
